	.target	sm_90a

	.elftype	@"ET_EXEC"


//--------------------- .note.nv.tkinfo           --------------------------
	.section	.note.nv.tkinfo,"",@"SHT_NOTE"
	.sectionflags	@"SHF_NOTE_NV_TKINFO"
	.tkinfo
        /*0018*/ 	.word	0x00000002
        /*0030*/ 	.string	""
        /*0030*/ 	.string	"ptxas"
        /*0030*/ 	.string	"Cuda compilation tools, release 13.0, V13.0.88"
        /*0030*/ 	.string	"Build cuda_13.0.r13.0/compiler.36424714_0"
        /*0030*/ 	.string	"-arch sm_90a -m 64 "



//--------------------- .note.nv.cuinfo           --------------------------
	.section	.note.nv.cuinfo,"",@"SHT_NOTE"
	.sectionflags	@"SHF_NOTE_NV_CUINFO"
        /*0018*/ 	.short	0x0002
        /*001a*/ 	.short	0x005a
        /*001c*/ 	.short	0x0082
	.zero		2


//--------------------- .nv.info                  --------------------------
	.section	.nv.info,"",@"SHT_CUDA_INFO"
	.align	4


	//----- nvinfo : EIATTR_REGCOUNT
	.align		4
        /*0000*/ 	.byte	0x04, 0x2f
        /*0002*/ 	.short	(.L_12 - .L_11)
	.align		4
.L_11:
        /*0004*/ 	.word	index@(_ZN7cutlass13device_kernelINS_4gemm6kernel13GemmUniversalIN4cute5tupleIJiiiiEEENS1_10collective13CollectiveMmaINS1_37MainloopSm90TmaGmmaWarpSpecializedFP8ILi37ENS5_IJNS4_1CILi1EEESB_SB_EEENS1_32KernelTmaWarpSpecializedPingpongEEENS5_IJNSA_ILi64EEENSA_ILi128EEENSA_ILi32EEEEEENS_12float_e5m2_tENS5_IJlSB_lEEESJ_SK_NS4_8TiledMMAINS4_8MMA_AtomIJNS4_4SM904GMMA31MMA_64x128x32_F32E5M2E5M2_SS_TNILNSO_7ScaleInE1ELSQ_1EEEEEENS4_6LayoutISC_NS5_IJNSA_ILi0EEESU_SU_EEEEENS5_IJNS4_10UnderscoreESX_SX_EEEEENS4_13SM90_TMA_LOADENS4_14ComposedLayoutINS4_7SwizzleILi1ELi4ELi3EEENS4_18smem_ptr_flag_bitsILi8EEENST_INS5_IJNSA_ILi8EEESH_EEENS5_IJSH_SB_EEEEEEEvNS4_8identityES10_S1A_vS1B_EENS_8epilogue10collective6detail29Sm90TmaWarpSpecializedAdapterINS1E_15DefaultEpilogueISJ_SK_SK_NS1D_6thread17LinearCombinationISJ_Li1EffLNS1I_9ScaleType4KindE0ELNS_15FloatRoundStyleE2ESJ_EENS1_15EpilogueDefaultEEEEEvvEEEEvNT_6ParamsE)
        /*0008*/ 	.word	0x000000a8


	//----- nvinfo : EIATTR_FRAME_SIZE
	.align		4
.L_12:
        /*000c*/ 	.byte	0x04, 0x11
        /*000e*/ 	.short	(.L_14 - .L_13)
	.align		4
.L_13:
        /*0010*/ 	.word	index@(_ZN7cutlass13device_kernelINS_4gemm6kernel13GemmUniversalIN4cute5tupleIJiiiiEEENS1_10collective13CollectiveMmaINS1_37MainloopSm90TmaGmmaWarpSpecializedFP8ILi37ENS5_IJNS4_1CILi1EEESB_SB_EEENS1_32KernelTmaWarpSpecializedPingpongEEENS5_IJNSA_ILi64EEENSA_ILi128EEENSA_ILi32EEEEEENS_12float_e5m2_tENS5_IJlSB_lEEESJ_SK_NS4_8TiledMMAINS4_8MMA_AtomIJNS4_4SM904GMMA31MMA_64x128x32_F32E5M2E5M2_SS_TNILNSO_7ScaleInE1ELSQ_1EEEEEENS4_6LayoutISC_NS5_IJNSA_ILi0EEESU_SU_EEEEENS5_IJNS4_10UnderscoreESX_SX_EEEEENS4_13SM90_TMA_LOADENS4_14ComposedLayoutINS4_7SwizzleILi1ELi4ELi3EEENS4_18smem_ptr_flag_bitsILi8EEENST_INS5_IJNSA_ILi8EEESH_EEENS5_IJSH_SB_EEEEEEEvNS4_8identityES10_S1A_vS1B_EENS_8epilogue10collective6detail29Sm90TmaWarpSpecializedAdapterINS1E_15DefaultEpilogueISJ_SK_SK_NS1D_6thread17LinearCombinationISJ_Li1EffLNS1I_9ScaleType4KindE0ELNS_15FloatRoundStyleE2ESJ_EENS1_15EpilogueDefaultEEEEEvvEEEEvNT_6ParamsE)
        /*0014*/ 	.word	0x00000000


	//----- nvinfo : EIATTR_MIN_STACK_SIZE
	.align		4
.L_14:
        /*0018*/ 	.byte	0x04, 0x12
        /*001a*/ 	.short	(.L_16 - .L_15)
	.align		4
.L_15:
        /*001c*/ 	.word	index@(_ZN7cutlass13device_kernelINS_4gemm6kernel13GemmUniversalIN4cute5tupleIJiiiiEEENS1_10collective13CollectiveMmaINS1_37MainloopSm90TmaGmmaWarpSpecializedFP8ILi37ENS5_IJNS4_1CILi1EEESB_SB_EEENS1_32KernelTmaWarpSpecializedPingpongEEENS5_IJNSA_ILi64EEENSA_ILi128EEENSA_ILi32EEEEEENS_12float_e5m2_tENS5_IJlSB_lEEESJ_SK_NS4_8TiledMMAINS4_8MMA_AtomIJNS4_4SM904GMMA31MMA_64x128x32_F32E5M2E5M2_SS_TNILNSO_7ScaleInE1ELSQ_1EEEEEENS4_6LayoutISC_NS5_IJNSA_ILi0EEESU_SU_EEEEENS5_IJNS4_10UnderscoreESX_SX_EEEEENS4_13SM90_TMA_LOADENS4_14ComposedLayoutINS4_7SwizzleILi1ELi4ELi3EEENS4_18smem_ptr_flag_bitsILi8EEENST_INS5_IJNSA_ILi8EEESH_EEENS5_IJSH_SB_EEEEEEEvNS4_8identityES10_S1A_vS1B_EENS_8epilogue10collective6detail29Sm90TmaWarpSpecializedAdapterINS1E_15DefaultEpilogueISJ_SK_SK_NS1D_6thread17LinearCombinationISJ_Li1EffLNS1I_9ScaleType4KindE0ELNS_15FloatRoundStyleE2ESJ_EENS1_15EpilogueDefaultEEEEEvvEEEEvNT_6ParamsE)
        /*0020*/ 	.word	0x00000000
.L_16:


//--------------------- .nv.compat                --------------------------
	.section	.nv.compat,"",@"SHT_CUDA_COMPAT_INFO"
	.align	4
        /*0000*/ 	.byte	0x02, 0x09, 0x01, 0x00, 0x02, 0x02, 0x04, 0x00, 0x02, 0x05, 0x05, 0x00, 0x03, 0x07, 0x01, 0x01
        /*0010*/ 	.byte	0x02, 0x03, 0x01, 0x00, 0x02, 0x06, 0x01, 0x00, 0x04, 0x0b, 0x08, 0x00, 0x00, 0x00, 0x00, 0x00
        /*0020*/ 	.byte	0x00, 0x00, 0x00, 0x00


//--------------------- .nv.info._ZN7cutlass13device_kernelINS_4gemm6kernel13GemmUniversalIN4cute5tupleIJiiiiEEENS1_10collective13CollectiveMmaINS1_37MainloopSm90TmaGmmaWarpSpecializedFP8ILi37ENS5_IJNS4_1CILi1EEESB_SB_EEENS1_32KernelTmaWarpSpecializedPingpongEEENS5_IJNSA_ILi64EEENSA_ILi128EEENSA_ILi32EEEEEENS_12float_e5m2_tENS5_IJlSB_lEEESJ_SK_NS4_8TiledMMAINS4_8MMA_AtomIJNS4_4SM904GMMA31MMA_64x128x32_F32E5M2E5M2_SS_TNILNSO_7ScaleInE1ELSQ_1EEEEEENS4_6LayoutISC_NS5_IJNSA_ILi0EEESU_SU_EEEEENS5_IJNS4_10UnderscoreESX_SX_EEEEENS4_13SM90_TMA_LOADENS4_14ComposedLayoutINS4_7SwizzleILi1ELi4ELi3EEENS4_18smem_ptr_flag_bitsILi8EEENST_INS5_IJNSA_ILi8EEESH_EEENS5_IJSH_SB_EEEEEEEvNS4_8identityES10_S1A_vS1B_EENS_8epilogue10collective6detail29Sm90TmaWarpSpecializedAdapterINS1E_15DefaultEpilogueISJ_SK_SK_NS1D_6thread17LinearCombinationISJ_Li1EffLNS1I_9ScaleType4KindE0ELNS_15FloatRoundStyleE2ESJ_EENS1_15EpilogueDefaultEEEEEvvEEEEvNT_6ParamsE --------------------------
	.section	.nv.info._ZN7cutlass13device_kernelINS_4gemm6kernel13GemmUniversalIN4cute5tupleIJiiiiEEENS1_10collective13CollectiveMmaINS1_37MainloopSm90TmaGmmaWarpSpecializedFP8ILi37ENS5_IJNS4_1CILi1EEESB_SB_EEENS1_32KernelTmaWarpSpecializedPingpongEEENS5_IJNSA_ILi64EEENSA_ILi128EEENSA_ILi32EEEEEENS_12float_e5m2_tENS5_IJlSB_lEEESJ_SK_NS4_8TiledMMAINS4_8MMA_AtomIJNS4_4SM904GMMA31MMA_64x128x32_F32E5M2E5M2_SS_TNILNSO_7ScaleInE1ELSQ_1EEEEEENS4_6LayoutISC_NS5_IJNSA_ILi0EEESU_SU_EEEEENS5_IJNS4_10UnderscoreESX_SX_EEEEENS4_13SM90_TMA_LOADENS4_14ComposedLayoutINS4_7SwizzleILi1ELi4ELi3EEENS4_18smem_ptr_flag_bitsILi8EEENST_INS5_IJNSA_ILi8EEESH_EEENS5_IJSH_SB_EEEEEEEvNS4_8identityES10_S1A_vS1B_EENS_8epilogue10collective6detail29Sm90TmaWarpSpecializedAdapterINS1E_15DefaultEpilogueISJ_SK_SK_NS1D_6thread17LinearCombinationISJ_Li1EffLNS1I_9ScaleType4KindE0ELNS_15FloatRoundStyleE2ESJ_EENS1_15EpilogueDefaultEEEEEvvEEEEvNT_6ParamsE,"",@"SHT_CUDA_INFO"
	.sectionflags	@""
	.align	4


	//----- nvinfo : EIATTR_CUDA_API_VERSION
	.align		4
        /*0000*/ 	.byte	0x04, 0x37
        /*0002*/ 	.short	(.L_18 - .L_17)
.L_17:
        /*0004*/ 	.word	0x00000082


	//----- nvinfo : EIATTR_KPARAM_INFO
	.align		4
.L_18:
        /*0008*/ 	.byte	0x04, 0x17
        /*000a*/ 	.short	(.L_20 - .L_19)
.L_19:
        /*000c*/ 	.word	0x00000000
        /*0010*/ 	.short	0x0000
        /*0012*/ 	.short	0x0070
        /*0014*/ 	.byte	0x00, 0xf0, 0x01, 0x10


	//----- nvinfo : EIATTR_SPARSE_MMA_MASK
	.align		4
.L_20:
        /*0018*/ 	.byte	0x03, 0x50
        /*001a*/ 	.short	0x0000


	//----- nvinfo : EIATTR_MAXREG_COUNT
	.align		4
        /*001c*/ 	.byte	0x03, 0x1b
        /*001e*/ 	.short	0x00a8


	//----- nvinfo : EIATTR_NUM_BARRIERS
	.align		4
        /*0020*/ 	.byte	0x02, 0x4c
        /*0022*/ 	.byte	0x01
	.zero		1


	//----- nvinfo : EIATTR_MERCURY_ISA_VERSION
	.align		4
        /*0024*/ 	.byte	0x03, 0x5f
        /*0026*/ 	.short	0x0101


	//----- nvinfo : EIATTR_INT_WARP_WIDE_INSTR_OFFSETS
	.align		4
        /*0028*/ 	.byte	0x04, 0x31
        /*002a*/ 	.short	(.L_22 - .L_21)


	//   ....[0]....
.L_21:
        /*002c*/ 	.word	0x00000870


	//   ....[1]....
        /*0030*/ 	.word	0x00000890


	//   ....[2]....
        /*0034*/ 	.word	0x00000910


	//   ....[3]....
        /*0038*/ 	.word	0x00000920


	//   ....[4]....
        /*003c*/ 	.word	0x00000930


	//   ....[5]....
        /*0040*/ 	.word	0x00000950


	//   ....[6]....
        /*0044*/ 	.word	0x000009a0


	//   ....[7]....
        /*0048*/ 	.word	0x000009c0


	//----- nvinfo : EIATTR_COOP_GROUP_MASK_REGIDS
	.align		4
.L_22:
        /*004c*/ 	.byte	0x04, 0x29
        /*004e*/ 	.short	(.L_24 - .L_23)


	//   ....[0]....
.L_23:
        /*0050*/ 	.word	0xffffffff


	//   ....[1]....
        /*0054*/ 	.word	0xffffffff


	//   ....[2]....
        /*0058*/ 	.word	0xffffffff


	//   ....[3]....
        /*005c*/ 	.word	0xffffffff


	//   ....[4]....
        /*0060*/ 	.word	0xffffffff


	//   ....[5]....
        /*0064*/ 	.word	0xffffffff


	//----- nvinfo : EIATTR_COOP_GROUP_INSTR_OFFSETS
	.align		4
.L_24:
        /*0068*/ 	.byte	0x04, 0x28
        /*006a*/ 	.short	(.L_26 - .L_25)


	//   ....[0]....
.L_25:
        /*006c*/ 	.word	0x00000060


	//   ....[1]....
        /*0070*/ 	.word	0x00000070


	//   ....[2]....
        /*0074*/ 	.word	0x00000130


	//   ....[3]....
        /*0078*/ 	.word	0x00000710


	//   ....[4]....
        /*007c*/ 	.word	0x00000750


	//   ....[5]....
        /*0080*/ 	.word	0x00000790


	//----- nvinfo : EIATTR_REG_RECONFIG
	.align		4
.L_26:
        /*0084*/ 	.byte	0x01, 0x54
	.zero		2


	//----- nvinfo : EIATTR_MBARRIER_INSTR_OFFSETS
	.align		4
        /*0088*/ 	.byte	0x04, 0x39
        /*008a*/ 	.short	(.L_28 - .L_27)


	//   ....[0]....
.L_27:
        /*008c*/ 	.word	0x00000250
        /*0090*/ 	.word	0x000000ff
        /*0094*/ 	.word	0x00000000
        /*0098*/ 	.short	0x0100
        /*009a*/ 	.byte	0x08
	.zero		1


	//   ....[1]....
        /*009c*/ 	.word	0x00000260
        /*00a0*/ 	.word	0x000000ff
        /*00a4*/ 	.word	0x00000128
        /*00a8*/ 	.short	0x0100
        /*00aa*/ 	.byte	0x08
	.zero		1


	//   ....[2]....
        /*00ac*/ 	.word	0x00000270
        /*00b0*/ 	.word	0x000000ff
        /*00b4*/ 	.word	0x00000008
        /*00b8*/ 	.short	0x0100
        /*00ba*/ 	.byte	0x08
	.zero		1


	//   ....[3]....
        /*00bc*/ 	.word	0x00000280
        /*00c0*/ 	.word	0x000000ff
        /*00c4*/ 	.word	0x00000130
        /*00c8*/ 	.short	0x0100
        /*00ca*/ 	.byte	0x08
	.zero		1


	//   ....[4]....
        /*00cc*/ 	.word	0x00000290
        /*00d0*/ 	.word	0x000000ff
        /*00d4*/ 	.word	0x00000010
        /*00d8*/ 	.short	0x0100
        /*00da*/ 	.byte	0x08
	.zero		1


	//   ....[5]....
        /*00dc*/ 	.word	0x000002a0
        /*00e0*/ 	.word	0x000000ff
        /*00e4*/ 	.word	0x00000138
        /*00e8*/ 	.short	0x0100
        /*00ea*/ 	.byte	0x08
	.zero		1


	//   ....[6]....
        /*00ec*/ 	.word	0x000002b0
        /*00f0*/ 	.word	0x000000ff
        /*00f4*/ 	.word	0x00000018
        /*00f8*/ 	.short	0x0100
        /*00fa*/ 	.byte	0x08
	.zero		1


	//   ....[7]....
        /*00fc*/ 	.word	0x000002c0
        /*0100*/ 	.word	0x000000ff
        /*0104*/ 	.word	0x00000140
        /*0108*/ 	.short	0x0100
        /*010a*/ 	.byte	0x08
	.zero		1


	//   ....[8]....
        /*010c*/ 	.word	0x000002d0
        /*0110*/ 	.word	0x000000ff
        /*0114*/ 	.word	0x00000020
        /*0118*/ 	.short	0x0100
        /*011a*/ 	.byte	0x08
	.zero		1


	//   ....[9]....
        /*011c*/ 	.word	0x000002e0
        /*0120*/ 	.word	0x000000ff
        /*0124*/ 	.word	0x00000148
        /*0128*/ 	.short	0x0100
        /*012a*/ 	.byte	0x08
	.zero		1


	//   ....[10]....
        /*012c*/ 	.word	0x000002f0
        /*0130*/ 	.word	0x000000ff
        /*0134*/ 	.word	0x00000028
        /*0138*/ 	.short	0x0100
        /*013a*/ 	.byte	0x08
	.zero		1


	//   ....[11]....
        /*013c*/ 	.word	0x00000300
        /*0140*/ 	.word	0x000000ff
        /*0144*/ 	.word	0x00000150
        /*0148*/ 	.short	0x0100
        /*014a*/ 	.byte	0x08
	.zero		1


	//   ....[12]....
        /*014c*/ 	.word	0x00000310
        /*0150*/ 	.word	0x000000ff
        /*0154*/ 	.word	0x00000030
        /*0158*/ 	.short	0x0100
        /*015a*/ 	.byte	0x08
	.zero		1


	//   ....[13]....
        /*015c*/ 	.word	0x00000320
        /*0160*/ 	.word	0x000000ff
        /*0164*/ 	.word	0x00000158
        /*0168*/ 	.short	0x0100
        /*016a*/ 	.byte	0x08
	.zero		1


	//   ....[14]....
        /*016c*/ 	.word	0x00000330
        /*0170*/ 	.word	0x000000ff
        /*0174*/ 	.word	0x00000038
        /*0178*/ 	.short	0x0100
        /*017a*/ 	.byte	0x08
	.zero		1


	//   ....[15]....
        /*017c*/ 	.word	0x00000340
        /*0180*/ 	.word	0x000000ff
        /*0184*/ 	.word	0x00000160
        /*0188*/ 	.short	0x0100
        /*018a*/ 	.byte	0x08
	.zero		1


	//   ....[16]....
        /*018c*/ 	.word	0x00000350
        /*0190*/ 	.word	0x000000ff
        /*0194*/ 	.word	0x00000040
        /*0198*/ 	.short	0x0100
        /*019a*/ 	.byte	0x08
	.zero		1


	//   ....[17]....
        /*019c*/ 	.word	0x00000360
        /*01a0*/ 	.word	0x000000ff
        /*01a4*/ 	.word	0x00000168
        /*01a8*/ 	.short	0x0100
        /*01aa*/ 	.byte	0x08
	.zero		1


	//   ....[18]....
        /*01ac*/ 	.word	0x00000370
        /*01b0*/ 	.word	0x000000ff
        /*01b4*/ 	.word	0x00000048
        /*01b8*/ 	.short	0x0100
        /*01ba*/ 	.byte	0x08
	.zero		1


	//   ....[19]....
        /*01bc*/ 	.word	0x00000380
        /*01c0*/ 	.word	0x000000ff
        /*01c4*/ 	.word	0x00000170
        /*01c8*/ 	.short	0x0100
        /*01ca*/ 	.byte	0x08
	.zero		1


	//   ....[20]....
        /*01cc*/ 	.word	0x00000390
        /*01d0*/ 	.word	0x000000ff
        /*01d4*/ 	.word	0x00000050
        /*01d8*/ 	.short	0x0100
        /*01da*/ 	.byte	0x08
	.zero		1


	//   ....[21]....
        /*01dc*/ 	.word	0x000003a0
        /*01e0*/ 	.word	0x000000ff
        /*01e4*/ 	.word	0x00000178
        /*01e8*/ 	.short	0x0100
        /*01ea*/ 	.byte	0x08
	.zero		1


	//   ....[22]....
        /*01ec*/ 	.word	0x000003b0
        /*01f0*/ 	.word	0x000000ff
        /*01f4*/ 	.word	0x00000058
        /*01f8*/ 	.short	0x0100
        /*01fa*/ 	.byte	0x08
	.zero		1


	//   ....[23]....
        /*01fc*/ 	.word	0x000003c0
        /*0200*/ 	.word	0x000000ff
        /*0204*/ 	.word	0x00000180
        /*0208*/ 	.short	0x0100
        /*020a*/ 	.byte	0x08
	.zero		1


	//   ....[24]....
        /*020c*/ 	.word	0x000003d0
        /*0210*/ 	.word	0x000000ff
        /*0214*/ 	.word	0x00000060
        /*0218*/ 	.short	0x0100
        /*021a*/ 	.byte	0x08
	.zero		1


	//   ....[25]....
        /*021c*/ 	.word	0x000003e0
        /*0220*/ 	.word	0x000000ff
        /*0224*/ 	.word	0x00000188
        /*0228*/ 	.short	0x0100
        /*022a*/ 	.byte	0x08
	.zero		1


	//   ....[26]....
        /*022c*/ 	.word	0x000003f0
        /*0230*/ 	.word	0x000000ff
        /*0234*/ 	.word	0x00000068
        /*0238*/ 	.short	0x0100
        /*023a*/ 	.byte	0x08
	.zero		1


	//   ....[27]....
        /*023c*/ 	.word	0x00000400
        /*0240*/ 	.word	0x000000ff
        /*0244*/ 	.word	0x00000190
        /*0248*/ 	.short	0x0100
        /*024a*/ 	.byte	0x08
	.zero		1


	//   ....[28]....
        /*024c*/ 	.word	0x00000410
        /*0250*/ 	.word	0x000000ff
        /*0254*/ 	.word	0x00000070
        /*0258*/ 	.short	0x0100
        /*025a*/ 	.byte	0x08
	.zero		1


	//   ....[29]....
        /*025c*/ 	.word	0x00000420
        /*0260*/ 	.word	0x000000ff
        /*0264*/ 	.word	0x00000198
        /*0268*/ 	.short	0x0100
        /*026a*/ 	.byte	0x08
	.zero		1


	//   ....[30]....
        /*026c*/ 	.word	0x00000430
        /*0270*/ 	.word	0x000000ff
        /*0274*/ 	.word	0x00000078
        /*0278*/ 	.short	0x0100
        /*027a*/ 	.byte	0x08
	.zero		1


	//   ....[31]....
        /*027c*/ 	.word	0x00000440
        /*0280*/ 	.word	0x000000ff
        /*0284*/ 	.word	0x000001a0
        /*0288*/ 	.short	0x0100
        /*028a*/ 	.byte	0x08
	.zero		1


	//   ....[32]....
        /*028c*/ 	.word	0x00000450
        /*0290*/ 	.word	0x000000ff
        /*0294*/ 	.word	0x00000080
        /*0298*/ 	.short	0x0100
        /*029a*/ 	.byte	0x08
	.zero		1


	//   ....[33]....
        /*029c*/ 	.word	0x00000460
        /*02a0*/ 	.word	0x000000ff
        /*02a4*/ 	.word	0x000001a8
        /*02a8*/ 	.short	0x0100
        /*02aa*/ 	.byte	0x08
	.zero		1


	//   ....[34]....
        /*02ac*/ 	.word	0x00000470
        /*02b0*/ 	.word	0x000000ff
        /*02b4*/ 	.word	0x00000088
        /*02b8*/ 	.short	0x0100
        /*02ba*/ 	.byte	0x08
	.zero		1


	//   ....[35]....
        /*02bc*/ 	.word	0x00000480
        /*02c0*/ 	.word	0x000000ff
        /*02c4*/ 	.word	0x000001b0
        /*02c8*/ 	.short	0x0100
        /*02ca*/ 	.byte	0x08
	.zero		1


	//   ....[36]....
        /*02cc*/ 	.word	0x00000490
        /*02d0*/ 	.word	0x000000ff
        /*02d4*/ 	.word	0x00000090
        /*02d8*/ 	.short	0x0100
        /*02da*/ 	.byte	0x08
	.zero		1


	//   ....[37]....
        /*02dc*/ 	.word	0x000004a0
        /*02e0*/ 	.word	0x000000ff
        /*02e4*/ 	.word	0x000001b8
        /*02e8*/ 	.short	0x0100
        /*02ea*/ 	.byte	0x08
	.zero		1


	//   ....[38]....
        /*02ec*/ 	.word	0x000004b0
        /*02f0*/ 	.word	0x000000ff
        /*02f4*/ 	.word	0x00000098
        /*02f8*/ 	.short	0x0100
        /*02fa*/ 	.byte	0x08
	.zero		1


	//   ....[39]....
        /*02fc*/ 	.word	0x000004c0
        /*0300*/ 	.word	0x000000ff
        /*0304*/ 	.word	0x000001c0
        /*0308*/ 	.short	0x0100
        /*030a*/ 	.byte	0x08
	.zero		1


	//   ....[40]....
        /*030c*/ 	.word	0x000004d0
        /*0310*/ 	.word	0x000000ff
        /*0314*/ 	.word	0x000000a0
        /*0318*/ 	.short	0x0100
        /*031a*/ 	.byte	0x08
	.zero		1


	//   ....[41]....
        /*031c*/ 	.word	0x000004e0
        /*0320*/ 	.word	0x000000ff
        /*0324*/ 	.word	0x000001c8
        /*0328*/ 	.short	0x0100
        /*032a*/ 	.byte	0x08
	.zero		1


	//   ....[42]....
        /*032c*/ 	.word	0x000004f0
        /*0330*/ 	.word	0x000000ff
        /*0334*/ 	.word	0x000000a8
        /*0338*/ 	.short	0x0100
        /*033a*/ 	.byte	0x08
	.zero		1


	//   ....[43]....
        /*033c*/ 	.word	0x00000500
        /*0340*/ 	.word	0x000000ff
        /*0344*/ 	.word	0x000001d0
        /*0348*/ 	.short	0x0100
        /*034a*/ 	.byte	0x08
	.zero		1


	//   ....[44]....
        /*034c*/ 	.word	0x00000510
        /*0350*/ 	.word	0x000000ff
        /*0354*/ 	.word	0x000000b0
        /*0358*/ 	.short	0x0100
        /*035a*/ 	.byte	0x08
	.zero		1


	//   ....[45]....
        /*035c*/ 	.word	0x00000520
        /*0360*/ 	.word	0x000000ff
        /*0364*/ 	.word	0x000001d8
        /*0368*/ 	.short	0x0100
        /*036a*/ 	.byte	0x08
	.zero		1


	//   ....[46]....
        /*036c*/ 	.word	0x00000530
        /*0370*/ 	.word	0x000000ff
        /*0374*/ 	.word	0x000000b8
        /*0378*/ 	.short	0x0100
        /*037a*/ 	.byte	0x08
	.zero		1


	//   ....[47]....
        /*037c*/ 	.word	0x00000540
        /*0380*/ 	.word	0x000000ff
        /*0384*/ 	.word	0x000001e0
        /*0388*/ 	.short	0x0100
        /*038a*/ 	.byte	0x08
	.zero		1


	//   ....[48]....
        /*038c*/ 	.word	0x00000550
        /*0390*/ 	.word	0x000000ff
        /*0394*/ 	.word	0x000000c0
        /*0398*/ 	.short	0x0100
        /*039a*/ 	.byte	0x08
	.zero		1


	//   ....[49]....
        /*039c*/ 	.word	0x00000560
        /*03a0*/ 	.word	0x000000ff
        /*03a4*/ 	.word	0x000001e8
        /*03a8*/ 	.short	0x0100
        /*03aa*/ 	.byte	0x08
	.zero		1


	//   ....[50]....
        /*03ac*/ 	.word	0x00000570
        /*03b0*/ 	.word	0x000000ff
        /*03b4*/ 	.word	0x000000c8
        /*03b8*/ 	.short	0x0100
        /*03ba*/ 	.byte	0x08
	.zero		1


	//   ....[51]....
        /*03bc*/ 	.word	0x00000580
        /*03c0*/ 	.word	0x000000ff
        /*03c4*/ 	.word	0x000001f0
        /*03c8*/ 	.short	0x0100
        /*03ca*/ 	.byte	0x08
	.zero		1


	//   ....[52]....
        /*03cc*/ 	.word	0x00000590
        /*03d0*/ 	.word	0x000000ff
        /*03d4*/ 	.word	0x000000d0
        /*03d8*/ 	.short	0x0100
        /*03da*/ 	.byte	0x08
	.zero		1


	//   ....[53]....
        /*03dc*/ 	.word	0x000005a0
        /*03e0*/ 	.word	0x000000ff
        /*03e4*/ 	.word	0x000001f8
        /*03e8*/ 	.short	0x0100
        /*03ea*/ 	.byte	0x08
	.zero		1


	//   ....[54]....
        /*03ec*/ 	.word	0x000005b0
        /*03f0*/ 	.word	0x000000ff
        /*03f4*/ 	.word	0x000000d8
        /*03f8*/ 	.short	0x0100
        /*03fa*/ 	.byte	0x08
	.zero		1


	//   ....[55]....
        /*03fc*/ 	.word	0x000005c0
        /*0400*/ 	.word	0x000000ff
        /*0404*/ 	.word	0x00000200
        /*0408*/ 	.short	0x0100
        /*040a*/ 	.byte	0x08
	.zero		1


	//   ....[56]....
        /*040c*/ 	.word	0x000005d0
        /*0410*/ 	.word	0x000000ff
        /*0414*/ 	.word	0x000000e0
        /*0418*/ 	.short	0x0100
        /*041a*/ 	.byte	0x08
	.zero		1


	//   ....[57]....
        /*041c*/ 	.word	0x000005e0
        /*0420*/ 	.word	0x000000ff
        /*0424*/ 	.word	0x00000208
        /*0428*/ 	.short	0x0100
        /*042a*/ 	.byte	0x08
	.zero		1


	//   ....[58]....
        /*042c*/ 	.word	0x000005f0
        /*0430*/ 	.word	0x000000ff
        /*0434*/ 	.word	0x000000e8
        /*0438*/ 	.short	0x0100
        /*043a*/ 	.byte	0x08
	.zero		1


	//   ....[59]....
        /*043c*/ 	.word	0x00000600
        /*0440*/ 	.word	0x000000ff
        /*0444*/ 	.word	0x00000210
        /*0448*/ 	.short	0x0100
        /*044a*/ 	.byte	0x08
	.zero		1


	//   ....[60]....
        /*044c*/ 	.word	0x00000610
        /*0450*/ 	.word	0x000000ff
        /*0454*/ 	.word	0x000000f0
        /*0458*/ 	.short	0x0100
        /*045a*/ 	.byte	0x08
	.zero		1


	//   ....[61]....
        /*045c*/ 	.word	0x00000620
        /*0460*/ 	.word	0x000000ff
        /*0464*/ 	.word	0x00000218
        /*0468*/ 	.short	0x0100
        /*046a*/ 	.byte	0x08
	.zero		1


	//   ....[62]....
        /*046c*/ 	.word	0x00000630
        /*0470*/ 	.word	0x000000ff
        /*0474*/ 	.word	0x000000f8
        /*0478*/ 	.short	0x0100
        /*047a*/ 	.byte	0x08
	.zero		1


	//   ....[63]....
        /*047c*/ 	.word	0x00000640
        /*0480*/ 	.word	0x000000ff
        /*0484*/ 	.word	0x00000220
        /*0488*/ 	.short	0x0100
        /*048a*/ 	.byte	0x08
	.zero		1


	//   ....[64]....
        /*048c*/ 	.word	0x00000650
        /*0490*/ 	.word	0x000000ff
        /*0494*/ 	.word	0x00000100
        /*0498*/ 	.short	0x0100
        /*049a*/ 	.byte	0x08
	.zero		1


	//   ....[65]....
        /*049c*/ 	.word	0x00000660
        /*04a0*/ 	.word	0x000000ff
        /*04a4*/ 	.word	0x00000228
        /*04a8*/ 	.short	0x0100
        /*04aa*/ 	.byte	0x08
	.zero		1


	//   ....[66]....
        /*04ac*/ 	.word	0x00000670
        /*04b0*/ 	.word	0x000000ff
        /*04b4*/ 	.word	0x00000108
        /*04b8*/ 	.short	0x0100
        /*04ba*/ 	.byte	0x08
	.zero		1


	//   ....[67]....
        /*04bc*/ 	.word	0x00000680
        /*04c0*/ 	.word	0x000000ff
        /*04c4*/ 	.word	0x00000230
        /*04c8*/ 	.short	0x0100
        /*04ca*/ 	.byte	0x08
	.zero		1


	//   ....[68]....
        /*04cc*/ 	.word	0x00000690
        /*04d0*/ 	.word	0x000000ff
        /*04d4*/ 	.word	0x00000110
        /*04d8*/ 	.short	0x0100
        /*04da*/ 	.byte	0x08
	.zero		1


	//   ....[69]....
        /*04dc*/ 	.word	0x000006a0
        /*04e0*/ 	.word	0x000000ff
        /*04e4*/ 	.word	0x00000238
        /*04e8*/ 	.short	0x0100
        /*04ea*/ 	.byte	0x08
	.zero		1


	//   ....[70]....
        /*04ec*/ 	.word	0x000006b0
        /*04f0*/ 	.word	0x000000ff
        /*04f4*/ 	.word	0x00000118
        /*04f8*/ 	.short	0x0100
        /*04fa*/ 	.byte	0x08
	.zero		1


	//   ....[71]....
        /*04fc*/ 	.word	0x000006c0
        /*0500*/ 	.word	0x000000ff
        /*0504*/ 	.word	0x00000240
        /*0508*/ 	.short	0x0100
        /*050a*/ 	.byte	0x08
	.zero		1


	//   ....[72]....
        /*050c*/ 	.word	0x000006d0
        /*0510*/ 	.word	0x000000ff
        /*0514*/ 	.word	0x00000120
        /*0518*/ 	.short	0x0100
        /*051a*/ 	.byte	0x08
	.zero		1


	//   ....[73]....
        /*051c*/ 	.word	0x000006e0
        /*0520*/ 	.word	0x000000ff
        /*0524*/ 	.word	0x00000248
        /*0528*/ 	.short	0x0100
        /*052a*/ 	.byte	0x08
	.zero		1


	//   ....[74]....
        /*052c*/ 	.word	0x00000a00
        /*0530*/ 	.word	0x000000ff
        /*0534*/ 	.word	0x00000280
        /*0538*/ 	.short	0x0100
        /*053a*/ 	.byte	0x08
	.zero		1


	//   ....[75]....
        /*053c*/ 	.word	0x00000a70
        /*0540*/ 	.word	0x000000ff
        /*0544*/ 	.word	0x00000288
        /*0548*/ 	.short	0x0100
        /*054a*/ 	.byte	0x08
	.zero		1


	//   ....[76]....
        /*054c*/ 	.word	0x00000a90
        /*0550*/ 	.word	0x000000ff
        /*0554*/ 	.word	0x00000260
        /*0558*/ 	.short	0x0100
        /*055a*/ 	.byte	0x09
	.zero		1


	//   ....[77]....
        /*055c*/ 	.word	0x00000aa0
        /*0560*/ 	.word	0x000000ff
        /*0564*/ 	.word	0x00000268
        /*0568*/ 	.short	0x0100
        /*056a*/ 	.byte	0x09
	.zero		1


	//   ....[78]....
        /*056c*/ 	.word	0x00000ab0
        /*0570*/ 	.word	0x000000ff
        /*0574*/ 	.word	0x00000270
        /*0578*/ 	.short	0x0100
        /*057a*/ 	.byte	0x09
	.zero		1


	//   ....[79]....
        /*057c*/ 	.word	0x00000ac0
        /*0580*/ 	.word	0x000000ff
        /*0584*/ 	.word	0x00000278
        /*0588*/ 	.short	0x0100
        /*058a*/ 	.byte	0x09
	.zero		1


	//   ....[80]....
        /*058c*/ 	.word	0x00001890
        /*0590*/ 	.word	0x000000ff
        /*0594*/ 	.word	0xfffffff8
        /*0598*/ 	.short	0x010a
        /*059a*/ 	.byte	0x0f
	.zero		1


	//   ....[81]....
        /*059c*/ 	.word	0x00001d70
        /*05a0*/ 	.word	0x000000ff
        /*05a4*/ 	.word	0x00000000
        /*05a8*/ 	.short	0x010a
        /*05aa*/ 	.byte	0x06
	.zero		1


	//   ....[82]....
        /*05ac*/ 	.word	0x00001db0
        /*05b0*/ 	.word	0x000000ff
        /*05b4*/ 	.word	0x00000000
        /*05b8*/ 	.short	0x010a
        /*05ba*/ 	.byte	0x06
	.zero		1


	//   ....[83]....
        /*05bc*/ 	.word	0x00002660
        /*05c0*/ 	.word	0x000000ff
        /*05c4*/ 	.word	0x00000000
        /*05c8*/ 	.short	0x010a
        /*05ca*/ 	.byte	0x09
	.zero		1


	//   ....[84]....
        /*05cc*/ 	.word	0x000026a0
        /*05d0*/ 	.word	0x000000ff
        /*05d4*/ 	.word	0x00000000
        /*05d8*/ 	.short	0x010a
        /*05da*/ 	.byte	0x09
	.zero		1


	//   ....[85]....
        /*05dc*/ 	.word	0x00002cb0
        /*05e0*/ 	.word	0x000000ff
        /*05e4*/ 	.word	0x00000000
        /*05e8*/ 	.short	0x0101
        /*05ea*/ 	.byte	0x08
	.zero		1


	//   ....[86]....
        /*05ec*/ 	.word	0x00003220
        /*05f0*/ 	.word	0x00000011
        /*05f4*/ 	.word	0x00000000
        /*05f8*/ 	.short	0x0101
        /*05fa*/ 	.byte	0x16
	.zero		1


	//   ....[87]....
        /*05fc*/ 	.word	0x00003320
        /*0600*/ 	.word	0x000000ff
        /*0604*/ 	.word	0x00000000
        /*0608*/ 	.short	0x0101
        /*060a*/ 	.byte	0x06
	.zero		1


	//   ....[88]....
        /*060c*/ 	.word	0x000033d0
        /*0610*/ 	.word	0x000000ff
        /*0614*/ 	.word	0x00000008
        /*0618*/ 	.short	0x010a
        /*061a*/ 	.byte	0x0f
	.zero		1


	//   ....[89]....
        /*061c*/ 	.word	0x00007c90
        /*0620*/ 	.word	0x00000004
        /*0624*/ 	.word	0x00000000
        /*0628*/ 	.short	0x0101
        /*062a*/ 	.byte	0x16
	.zero		1


	//   ....[90]....
        /*062c*/ 	.word	0x00008570
        /*0630*/ 	.word	0x00000013
        /*0634*/ 	.word	0x00000128
        /*0638*/ 	.short	0x010a
        /*063a*/ 	.byte	0x3f
	.zero		1


	//   ....[91]....
        /*063c*/ 	.word	0x00008950
        /*0640*/ 	.word	0x0000000a
        /*0644*/ 	.word	0x00000288
        /*0648*/ 	.short	0x0101
        /*064a*/ 	.byte	0x3f
	.zero		1


	//   ....[92]....
        /*064c*/ 	.word	0x00009060
        /*0650*/ 	.word	0x00000005
        /*0654*/ 	.word	0x00000000
        /*0658*/ 	.short	0x010a
        /*065a*/ 	.byte	0x3f
	.zero		1


	//   ....[93]....
        /*065c*/ 	.word	0x000090e0
        /*0660*/ 	.word	0x00000007
        /*0664*/ 	.word	0x00000000
        /*0668*/ 	.short	0x010a
        /*066a*/ 	.byte	0x3f
	.zero		1


	//   ....[94]....
        /*066c*/ 	.word	0x00009170
        /*0670*/ 	.word	0x00000006
        /*0674*/ 	.word	0x00000000
        /*0678*/ 	.short	0x010a
        /*067a*/ 	.byte	0x3f
	.zero		1


	//   ....[95]....
        /*067c*/ 	.word	0x00009200
        /*0680*/ 	.word	0x00000009
        /*0684*/ 	.word	0x00000000
        /*0688*/ 	.short	0x010a
        /*068a*/ 	.byte	0x3f
	.zero		1


	//   ....[96]....
        /*068c*/ 	.word	0x00009290
        /*0690*/ 	.word	0x00000006
        /*0694*/ 	.word	0x00000000
        /*0698*/ 	.short	0x010a
        /*069a*/ 	.byte	0x3f
	.zero		1


	//   ....[97]....
        /*069c*/ 	.word	0x00009320
        /*06a0*/ 	.word	0x00000009
        /*06a4*/ 	.word	0x00000000
        /*06a8*/ 	.short	0x010a
        /*06aa*/ 	.byte	0x3f
	.zero		1


	//   ....[98]....
        /*06ac*/ 	.word	0x000093b0
        /*06b0*/ 	.word	0x00000006
        /*06b4*/ 	.word	0x00000000
        /*06b8*/ 	.short	0x010a
        /*06ba*/ 	.byte	0x3f
	.zero		1


	//   ....[99]....
        /*06bc*/ 	.word	0x00009440
        /*06c0*/ 	.word	0x00000009
        /*06c4*/ 	.word	0x00000000
        /*06c8*/ 	.short	0x010a
        /*06ca*/ 	.byte	0x3f
	.zero		1


	//   ....[100]....
        /*06cc*/ 	.word	0x000094d0
        /*06d0*/ 	.word	0x00000006
        /*06d4*/ 	.word	0x00000000
        /*06d8*/ 	.short	0x010a
        /*06da*/ 	.byte	0x3f
	.zero		1


	//   ....[101]....
        /*06dc*/ 	.word	0x00009560
        /*06e0*/ 	.word	0x00000009
        /*06e4*/ 	.word	0x00000000
        /*06e8*/ 	.short	0x010a
        /*06ea*/ 	.byte	0x3f
	.zero		1


	//   ....[102]....
        /*06ec*/ 	.word	0x000095f0
        /*06f0*/ 	.word	0x00000006
        /*06f4*/ 	.word	0x00000000
        /*06f8*/ 	.short	0x010a
        /*06fa*/ 	.byte	0x3f
	.zero		1


	//   ....[103]....
        /*06fc*/ 	.word	0x00009680
        /*0700*/ 	.word	0x00000009
        /*0704*/ 	.word	0x00000000
        /*0708*/ 	.short	0x010a
        /*070a*/ 	.byte	0x3f
	.zero		1


	//   ....[104]....
        /*070c*/ 	.word	0x00009710
        /*0710*/ 	.word	0x00000006
        /*0714*/ 	.word	0x00000000
        /*0718*/ 	.short	0x010a
        /*071a*/ 	.byte	0x3f
	.zero		1


	//   ....[105]....
        /*071c*/ 	.word	0x000097a0
        /*0720*/ 	.word	0x00000009
        /*0724*/ 	.word	0x00000000
        /*0728*/ 	.short	0x010a
        /*072a*/ 	.byte	0x3f
	.zero		1


	//   ....[106]....
        /*072c*/ 	.word	0x00009830
        /*0730*/ 	.word	0x00000006
        /*0734*/ 	.word	0x00000000
        /*0738*/ 	.short	0x010a
        /*073a*/ 	.byte	0x3f
	.zero		1


	//   ....[107]....
        /*073c*/ 	.word	0x000098c0
        /*0740*/ 	.word	0x00000009
        /*0744*/ 	.word	0x00000000
        /*0748*/ 	.short	0x010a
        /*074a*/ 	.byte	0x3f
	.zero		1


	//   ....[108]....
        /*074c*/ 	.word	0x00009950
        /*0750*/ 	.word	0x00000006
        /*0754*/ 	.word	0x00000000
        /*0758*/ 	.short	0x010a
        /*075a*/ 	.byte	0x3f
	.zero		1


	//   ....[109]....
        /*075c*/ 	.word	0x000099e0
        /*0760*/ 	.word	0x00000009
        /*0764*/ 	.word	0x00000000
        /*0768*/ 	.short	0x010a
        /*076a*/ 	.byte	0x3f
	.zero		1


	//   ....[110]....
        /*076c*/ 	.word	0x00009a70
        /*0770*/ 	.word	0x00000006
        /*0774*/ 	.word	0x00000000
        /*0778*/ 	.short	0x010a
        /*077a*/ 	.byte	0x3f
	.zero		1


	//   ....[111]....
        /*077c*/ 	.word	0x00009b00
        /*0780*/ 	.word	0x00000009
        /*0784*/ 	.word	0x00000000
        /*0788*/ 	.short	0x010a
        /*078a*/ 	.byte	0x3f
	.zero		1


	//   ....[112]....
        /*078c*/ 	.word	0x00009b90
        /*0790*/ 	.word	0x00000006
        /*0794*/ 	.word	0x00000000
        /*0798*/ 	.short	0x010a
        /*079a*/ 	.byte	0x3f
	.zero		1


	//   ....[113]....
        /*079c*/ 	.word	0x00009c20
        /*07a0*/ 	.word	0x00000009
        /*07a4*/ 	.word	0x00000000
        /*07a8*/ 	.short	0x010a
        /*07aa*/ 	.byte	0x3f
	.zero		1


	//   ....[114]....
        /*07ac*/ 	.word	0x00009cb0
        /*07b0*/ 	.word	0x00000006
        /*07b4*/ 	.word	0x00000000
        /*07b8*/ 	.short	0x010a
        /*07ba*/ 	.byte	0x3f
	.zero		1


	//   ....[115]....
        /*07bc*/ 	.word	0x00009d40
        /*07c0*/ 	.word	0x00000009
        /*07c4*/ 	.word	0x00000000
        /*07c8*/ 	.short	0x010a
        /*07ca*/ 	.byte	0x3f
	.zero		1


	//   ....[116]....
        /*07cc*/ 	.word	0x00009dd0
        /*07d0*/ 	.word	0x00000006
        /*07d4*/ 	.word	0x00000000
        /*07d8*/ 	.short	0x010a
        /*07da*/ 	.byte	0x3f
	.zero		1


	//   ....[117]....
        /*07dc*/ 	.word	0x00009e60
        /*07e0*/ 	.word	0x00000009
        /*07e4*/ 	.word	0x00000000
        /*07e8*/ 	.short	0x010a
        /*07ea*/ 	.byte	0x3f
	.zero		1


	//   ....[118]....
        /*07ec*/ 	.word	0x00009ef0
        /*07f0*/ 	.word	0x00000006
        /*07f4*/ 	.word	0x00000000
        /*07f8*/ 	.short	0x010a
        /*07fa*/ 	.byte	0x3f
	.zero		1


	//   ....[119]....
        /*07fc*/ 	.word	0x00009f80
        /*0800*/ 	.word	0x00000009
        /*0804*/ 	.word	0x00000000
        /*0808*/ 	.short	0x010a
        /*080a*/ 	.byte	0x3f
	.zero		1


	//   ....[120]....
        /*080c*/ 	.word	0x0000a010
        /*0810*/ 	.word	0x00000006
        /*0814*/ 	.word	0x00000000
        /*0818*/ 	.short	0x010a
        /*081a*/ 	.byte	0x3f
	.zero		1


	//   ....[121]....
        /*081c*/ 	.word	0x0000a0a0
        /*0820*/ 	.word	0x00000009
        /*0824*/ 	.word	0x00000000
        /*0828*/ 	.short	0x010a
        /*082a*/ 	.byte	0x3f
	.zero		1


	//   ....[122]....
        /*082c*/ 	.word	0x0000a130
        /*0830*/ 	.word	0x00000006
        /*0834*/ 	.word	0x00000000
        /*0838*/ 	.short	0x010a
        /*083a*/ 	.byte	0x3f
	.zero		1


	//   ....[123]....
        /*083c*/ 	.word	0x0000a1c0
        /*0840*/ 	.word	0x00000009
        /*0844*/ 	.word	0x00000000
        /*0848*/ 	.short	0x010a
        /*084a*/ 	.byte	0x3f
	.zero		1


	//   ....[124]....
        /*084c*/ 	.word	0x0000a250
        /*0850*/ 	.word	0x00000006
        /*0854*/ 	.word	0x00000000
        /*0858*/ 	.short	0x010a
        /*085a*/ 	.byte	0x3f
	.zero		1


	//   ....[125]....
        /*085c*/ 	.word	0x0000a2e0
        /*0860*/ 	.word	0x00000009
        /*0864*/ 	.word	0x00000000
        /*0868*/ 	.short	0x010a
        /*086a*/ 	.byte	0x3f
	.zero		1


	//   ....[126]....
        /*086c*/ 	.word	0x0000a370
        /*0870*/ 	.word	0x00000008
        /*0874*/ 	.word	0x00000000
        /*0878*/ 	.short	0x010a
        /*087a*/ 	.byte	0x3f
	.zero		1


	//   ....[127]....
        /*087c*/ 	.word	0x0000a400
        /*0880*/ 	.word	0x0000000b
        /*0884*/ 	.word	0x00000000
        /*0888*/ 	.short	0x010a
        /*088a*/ 	.byte	0x3f
	.zero		1


	//   ....[128]....
        /*088c*/ 	.word	0x0000a490
        /*0890*/ 	.word	0x00000003
        /*0894*/ 	.word	0x00000000
        /*0898*/ 	.short	0x010a
        /*089a*/ 	.byte	0x3f
	.zero		1


	//   ....[129]....
        /*089c*/ 	.word	0x0000a500
        /*08a0*/ 	.word	0x00000011
        /*08a4*/ 	.word	0xfffffff8
        /*08a8*/ 	.short	0x010a
        /*08aa*/ 	.byte	0x3f
	.zero		1


	//   ....[130]....
        /*08ac*/ 	.word	0x0000a560
        /*08b0*/ 	.word	0x00000011
        /*08b4*/ 	.word	0x00000000
        /*08b8*/ 	.short	0x010a
        /*08ba*/ 	.byte	0x3f
	.zero		1


	//   ....[131]....
        /*08bc*/ 	.word	0x0000a5c0
        /*08c0*/ 	.word	0x00000012
        /*08c4*/ 	.word	0x00000000
        /*08c8*/ 	.short	0x010a
        /*08ca*/ 	.byte	0x3f
	.zero		1


	//   ....[132]....
        /*08cc*/ 	.word	0x0000a620
        /*08d0*/ 	.word	0x00000011
        /*08d4*/ 	.word	0x00000008
        /*08d8*/ 	.short	0x010a
        /*08da*/ 	.byte	0x3f
	.zero		1


	//   ....[133]....
        /*08dc*/ 	.word	0x0000a6f0
        /*08e0*/ 	.word	0x00000013
        /*08e4*/ 	.word	0x00000128
        /*08e8*/ 	.short	0x010a
        /*08ea*/ 	.byte	0x3f
	.zero		1


	//   ....[134]....
        /*08ec*/ 	.word	0x0000a7d0
        /*08f0*/ 	.word	0x00000005
        /*08f4*/ 	.word	0x00000000
        /*08f8*/ 	.short	0x010a
        /*08fa*/ 	.byte	0x3f
	.zero		1


	//   ....[135]....
        /*08fc*/ 	.word	0x0000a820
        /*0900*/ 	.word	0x00000007
        /*0904*/ 	.word	0x00000000
        /*0908*/ 	.short	0x010a
        /*090a*/ 	.byte	0x3f
	.zero		1


	//   ....[136]....
        /*090c*/ 	.word	0x0000a870
        /*0910*/ 	.word	0x00000006
        /*0914*/ 	.word	0x00000000
        /*0918*/ 	.short	0x010a
        /*091a*/ 	.byte	0x3f
	.zero		1


	//   ....[137]....
        /*091c*/ 	.word	0x0000a8c0
        /*0920*/ 	.word	0x00000009
        /*0924*/ 	.word	0x00000000
        /*0928*/ 	.short	0x010a
        /*092a*/ 	.byte	0x3f
	.zero		1


	//   ....[138]....
        /*092c*/ 	.word	0x0000a910
        /*0930*/ 	.word	0x00000006
        /*0934*/ 	.word	0x00000000
        /*0938*/ 	.short	0x010a
        /*093a*/ 	.byte	0x3f
	.zero		1


	//   ....[139]....
        /*093c*/ 	.word	0x0000a960
        /*0940*/ 	.word	0x00000009
        /*0944*/ 	.word	0x00000000
        /*0948*/ 	.short	0x010a
        /*094a*/ 	.byte	0x3f
	.zero		1


	//   ....[140]....
        /*094c*/ 	.word	0x0000a9b0
        /*0950*/ 	.word	0x00000006
        /*0954*/ 	.word	0x00000000
        /*0958*/ 	.short	0x010a
        /*095a*/ 	.byte	0x3f
	.zero		1


	//   ....[141]....
        /*095c*/ 	.word	0x0000aa00
        /*0960*/ 	.word	0x00000009
        /*0964*/ 	.word	0x00000000
        /*0968*/ 	.short	0x010a
        /*096a*/ 	.byte	0x3f
	.zero		1


	//   ....[142]....
        /*096c*/ 	.word	0x0000aa50
        /*0970*/ 	.word	0x00000006
        /*0974*/ 	.word	0x00000000
        /*0978*/ 	.short	0x010a
        /*097a*/ 	.byte	0x3f
	.zero		1


	//   ....[143]....
        /*097c*/ 	.word	0x0000aaa0
        /*0980*/ 	.word	0x00000009
        /*0984*/ 	.word	0x00000000
        /*0988*/ 	.short	0x010a
        /*098a*/ 	.byte	0x3f
	.zero		1


	//   ....[144]....
        /*098c*/ 	.word	0x0000aaf0
        /*0990*/ 	.word	0x00000006
        /*0994*/ 	.word	0x00000000
        /*0998*/ 	.short	0x010a
        /*099a*/ 	.byte	0x3f
	.zero		1


	//   ....[145]....
        /*099c*/ 	.word	0x0000ab40
        /*09a0*/ 	.word	0x00000009
        /*09a4*/ 	.word	0x00000000
        /*09a8*/ 	.short	0x010a
        /*09aa*/ 	.byte	0x3f
	.zero		1


	//   ....[146]....
        /*09ac*/ 	.word	0x0000ab90
        /*09b0*/ 	.word	0x00000006
        /*09b4*/ 	.word	0x00000000
        /*09b8*/ 	.short	0x010a
        /*09ba*/ 	.byte	0x3f
	.zero		1


	//   ....[147]....
        /*09bc*/ 	.word	0x0000abe0
        /*09c0*/ 	.word	0x00000009
        /*09c4*/ 	.word	0x00000000
        /*09c8*/ 	.short	0x010a
        /*09ca*/ 	.byte	0x3f
	.zero		1


	//   ....[148]....
        /*09cc*/ 	.word	0x0000ac30
        /*09d0*/ 	.word	0x00000006
        /*09d4*/ 	.word	0x00000000
        /*09d8*/ 	.short	0x010a
        /*09da*/ 	.byte	0x3f
	.zero		1


	//   ....[149]....
        /*09dc*/ 	.word	0x0000ac80
        /*09e0*/ 	.word	0x00000009
        /*09e4*/ 	.word	0x00000000
        /*09e8*/ 	.short	0x010a
        /*09ea*/ 	.byte	0x3f
	.zero		1


	//   ....[150]....
        /*09ec*/ 	.word	0x0000acd0
        /*09f0*/ 	.word	0x00000006
        /*09f4*/ 	.word	0x00000000
        /*09f8*/ 	.short	0x010a
        /*09fa*/ 	.byte	0x3f
	.zero		1


	//   ....[151]....
        /*09fc*/ 	.word	0x0000ad20
        /*0a00*/ 	.word	0x00000009
        /*0a04*/ 	.word	0x00000000
        /*0a08*/ 	.short	0x010a
        /*0a0a*/ 	.byte	0x3f
	.zero		1


	//   ....[152]....
        /*0a0c*/ 	.word	0x0000ad70
        /*0a10*/ 	.word	0x00000006
        /*0a14*/ 	.word	0x00000000
        /*0a18*/ 	.short	0x010a
        /*0a1a*/ 	.byte	0x3f
	.zero		1


	//   ....[153]....
        /*0a1c*/ 	.word	0x0000adc0
        /*0a20*/ 	.word	0x00000009
        /*0a24*/ 	.word	0x00000000
        /*0a28*/ 	.short	0x010a
        /*0a2a*/ 	.byte	0x3f
	.zero		1


	//   ....[154]....
        /*0a2c*/ 	.word	0x0000ae10
        /*0a30*/ 	.word	0x00000006
        /*0a34*/ 	.word	0x00000000
        /*0a38*/ 	.short	0x010a
        /*0a3a*/ 	.byte	0x3f
	.zero		1


	//   ....[155]....
        /*0a3c*/ 	.word	0x0000ae60
        /*0a40*/ 	.word	0x00000009
        /*0a44*/ 	.word	0x00000000
        /*0a48*/ 	.short	0x010a
        /*0a4a*/ 	.byte	0x3f
	.zero		1


	//   ....[156]....
        /*0a4c*/ 	.word	0x0000aeb0
        /*0a50*/ 	.word	0x00000006
        /*0a54*/ 	.word	0x00000000
        /*0a58*/ 	.short	0x010a
        /*0a5a*/ 	.byte	0x3f
	.zero		1


	//   ....[157]....
        /*0a5c*/ 	.word	0x0000af00
        /*0a60*/ 	.word	0x00000009
        /*0a64*/ 	.word	0x00000000
        /*0a68*/ 	.short	0x010a
        /*0a6a*/ 	.byte	0x3f
	.zero		1


	//   ....[158]....
        /*0a6c*/ 	.word	0x0000af50
        /*0a70*/ 	.word	0x00000006
        /*0a74*/ 	.word	0x00000000
        /*0a78*/ 	.short	0x010a
        /*0a7a*/ 	.byte	0x3f
	.zero		1


	//   ....[159]....
        /*0a7c*/ 	.word	0x0000afa0
        /*0a80*/ 	.word	0x00000009
        /*0a84*/ 	.word	0x00000000
        /*0a88*/ 	.short	0x010a
        /*0a8a*/ 	.byte	0x3f
	.zero		1


	//   ....[160]....
        /*0a8c*/ 	.word	0x0000aff0
        /*0a90*/ 	.word	0x00000006
        /*0a94*/ 	.word	0x00000000
        /*0a98*/ 	.short	0x010a
        /*0a9a*/ 	.byte	0x3f
	.zero		1


	//   ....[161]....
        /*0a9c*/ 	.word	0x0000b040
        /*0aa0*/ 	.word	0x00000009
        /*0aa4*/ 	.word	0x00000000
        /*0aa8*/ 	.short	0x010a
        /*0aaa*/ 	.byte	0x3f
	.zero		1


	//   ....[162]....
        /*0aac*/ 	.word	0x0000b090
        /*0ab0*/ 	.word	0x00000006
        /*0ab4*/ 	.word	0x00000000
        /*0ab8*/ 	.short	0x010a
        /*0aba*/ 	.byte	0x3f
	.zero		1


	//   ....[163]....
        /*0abc*/ 	.word	0x0000b0e0
        /*0ac0*/ 	.word	0x00000009
        /*0ac4*/ 	.word	0x00000000
        /*0ac8*/ 	.short	0x010a
        /*0aca*/ 	.byte	0x3f
	.zero		1


	//   ....[164]....
        /*0acc*/ 	.word	0x0000b130
        /*0ad0*/ 	.word	0x00000006
        /*0ad4*/ 	.word	0x00000000
        /*0ad8*/ 	.short	0x010a
        /*0ada*/ 	.byte	0x3f
	.zero		1


	//   ....[165]....
        /*0adc*/ 	.word	0x0000b180
        /*0ae0*/ 	.word	0x00000009
        /*0ae4*/ 	.word	0x00000000
        /*0ae8*/ 	.short	0x010a
        /*0aea*/ 	.byte	0x3f
	.zero		1


	//   ....[166]....
        /*0aec*/ 	.word	0x0000b1d0
        /*0af0*/ 	.word	0x00000006
        /*0af4*/ 	.word	0x00000000
        /*0af8*/ 	.short	0x010a
        /*0afa*/ 	.byte	0x3f
	.zero		1


	//   ....[167]....
        /*0afc*/ 	.word	0x0000b220
        /*0b00*/ 	.word	0x00000009
        /*0b04*/ 	.word	0x00000000
        /*0b08*/ 	.short	0x010a
        /*0b0a*/ 	.byte	0x3f
	.zero		1


	//   ....[168]....
        /*0b0c*/ 	.word	0x0000b270
        /*0b10*/ 	.word	0x00000008
        /*0b14*/ 	.word	0x00000000
        /*0b18*/ 	.short	0x010a
        /*0b1a*/ 	.byte	0x3f
	.zero		1


	//   ....[169]....
        /*0b1c*/ 	.word	0x0000b2c0
        /*0b20*/ 	.word	0x0000000b
        /*0b24*/ 	.word	0x00000000
        /*0b28*/ 	.short	0x010a
        /*0b2a*/ 	.byte	0x3f
	.zero		1


	//----- nvinfo : EIATTR_NUM_MBARRIERS
	.align		4
.L_28:
        /*0b2c*/ 	.byte	0x03, 0x38
        /*0b2e*/ 	.short	0x0050


	//----- nvinfo : EIATTR_EXIT_INSTR_OFFSETS
	.align		4
        /*0b30*/ 	.byte	0x04, 0x1c
        /*0b32*/ 	.short	(.L_30 - .L_29)


	//   ....[0]....
.L_29:
        /*0b34*/ 	.word	0x000015c0


	//   ....[1]....
        /*0b38*/ 	.word	0x00001620


	//   ....[2]....
        /*0b3c*/ 	.word	0x000082a0


	//   ....[3]....
        /*0b40*/ 	.word	0x000082d0


	//   ....[4]....
        /*0b44*/ 	.word	0x0000a4e0


	//----- nvinfo : EIATTR_MAX_THREADS
	.align		4
.L_30:
        /*0b48*/ 	.byte	0x04, 0x05
        /*0b4a*/ 	.short	(.L_32 - .L_31)
.L_31:
        /*0b4c*/ 	.word	0x00000180
        /*0b50*/ 	.word	0x00000001
        /*0b54*/ 	.word	0x00000001


	//----- nvinfo : EIATTR_CRS_STACK_SIZE
	.align		4
.L_32:
        /*0b58*/ 	.byte	0x04, 0x1e
        /*0b5a*/ 	.short	(.L_34 - .L_33)
.L_33:
        /*0b5c*/ 	.word	0x00000000


	//----- nvinfo : EIATTR_CBANK_PARAM_SIZE
	.align		4
.L_34:
        /*0b60*/ 	.byte	0x03, 0x19
        /*0b62*/ 	.short	0x0470


	//----- nvinfo : EIATTR_PARAM_CBANK
	.align		4
        /*0b64*/ 	.byte	0x04, 0x0a
        /*0b66*/ 	.short	(.L_36 - .L_35)
	.align		4
.L_35:
        /*0b68*/ 	.word	index@(.nv.constant0._ZN7cutlass13device_kernelINS_4gemm6kernel13GemmUniversalIN4cute5tupleIJiiiiEEENS1_10collective13CollectiveMmaINS1_37MainloopSm90TmaGmmaWarpSpecializedFP8ILi37ENS5_IJNS4_1CILi1EEESB_SB_EEENS1_32KernelTmaWarpSpecializedPingpongEEENS5_IJNSA_ILi64EEENSA_ILi128EEENSA_ILi32EEEEEENS_12float_e5m2_tENS5_IJlSB_lEEESJ_SK_NS4_8TiledMMAINS4_8MMA_AtomIJNS4_4SM904GMMA31MMA_64x128x32_F32E5M2E5M2_SS_TNILNSO_7ScaleInE1ELSQ_1EEEEEENS4_6LayoutISC_NS5_IJNSA_ILi0EEESU_SU_EEEEENS5_IJNS4_10UnderscoreESX_SX_EEEEENS4_13SM90_TMA_LOADENS4_14ComposedLayoutINS4_7SwizzleILi1ELi4ELi3EEENS4_18smem_ptr_flag_bitsILi8EEENST_INS5_IJNSA_ILi8EEESH_EEENS5_IJSH_SB_EEEEEEEvNS4_8identityES10_S1A_vS1B_EENS_8epilogue10collective6detail29Sm90TmaWarpSpecializedAdapterINS1E_15DefaultEpilogueISJ_SK_SK_NS1D_6thread17LinearCombinationISJ_Li1EffLNS1I_9ScaleType4KindE0ELNS_15FloatRoundStyleE2ESJ_EENS1_15EpilogueDefaultEEEEEvvEEEEvNT_6ParamsE)
        /*0b6c*/ 	.short	0x0210
        /*0b6e*/ 	.short	0x0470


	//----- nvinfo : EIATTR_SW_WAR
	.align		4
.L_36:
        /*0b70*/ 	.byte	0x04, 0x36
        /*0b72*/ 	.short	(.L_38 - .L_37)
.L_37:
        /*0b74*/ 	.word	0x00000008
.L_38:


//--------------------- .nv.callgraph             --------------------------
	.section	.nv.callgraph,"",@"SHT_CUDA_CALLGRAPH"
	.align	4
	.sectionentsize	8
	.align		4
        /*0000*/ 	.word	0x00000000
	.align		4
        /*0004*/ 	.word	0xffffffff
	.align		4
        /*0008*/ 	.word	0x00000000
	.align		4
        /*000c*/ 	.word	0xfffffffe
	.align		4
        /*0010*/ 	.word	0x00000000
	.align		4
        /*0014*/ 	.word	0xfffffffd
	.align		4
        /*0018*/ 	.word	0x00000000
	.align		4
        /*001c*/ 	.word	0xfffffffc


//--------------------- .nv.constant4             --------------------------
	.section	.nv.constant4,"a",@progbits
	.align	8
	.align		8
.nv.constant4:
        /*0000*/ 	.dword	_ZN40_INTERNAL_587c8df6_4_k_cu_d9e8dd89_229354cuda3std3__45__cpo5beginE
	.align		8
        /*0008*/ 	.dword	_ZN40_INTERNAL_587c8df6_4_k_cu_d9e8dd89_229354cuda3std3__45__cpo3endE
	.align		8
        /*0010*/ 	.dword	_ZN40_INTERNAL_587c8df6_4_k_cu_d9e8dd89_229354cuda3std3__45__cpo6cbeginE
	.align		8
        /*0018*/ 	.dword	_ZN40_INTERNAL_587c8df6_4_k_cu_d9e8dd89_229354cuda3std3__45__cpo4cendE
	.align		8
        /*0020*/ 	.dword	_ZN40_INTERNAL_587c8df6_4_k_cu_d9e8dd89_229354cuda3std3__442_GLOBAL__N__587c8df6_4_k_cu_d9e8dd89_229356ignoreE
	.align		8
        /*0028*/ 	.dword	_ZN40_INTERNAL_587c8df6_4_k_cu_d9e8dd89_229354cuda3std3__419piecewise_constructE
	.align		8
        /*0030*/ 	.dword	_ZN40_INTERNAL_587c8df6_4_k_cu_d9e8dd89_229354cuda3std3__48in_placeE
	.align		8
        /*0038*/ 	.dword	_ZN40_INTERNAL_587c8df6_4_k_cu_d9e8dd89_229354cuda3std6ranges3__45__cpo4swapE
	.align		8
        /*0040*/ 	.dword	_ZN40_INTERNAL_587c8df6_4_k_cu_d9e8dd89_229354cuda3std6ranges3__45__cpo9iter_moveE
	.align		8
        /*0048*/ 	.dword	_ZN40_INTERNAL_587c8df6_4_k_cu_d9e8dd89_229354cute7productE
	.align		8
        /*0050*/ 	.dword	_ZN40_INTERNAL_587c8df6_4_k_cu_d9e8dd89_229354cute1_E


//--------------------- .text._ZN7cutlass13device_kernelINS_4gemm6kernel13GemmUniversalIN4cute5tupleIJiiiiEEENS1_10collective13CollectiveMmaINS1_37MainloopSm90TmaGmmaWarpSpecializedFP8ILi37ENS5_IJNS4_1CILi1EEESB_SB_EEENS1_32KernelTmaWarpSpecializedPingpongEEENS5_IJNSA_ILi64EEENSA_ILi128EEENSA_ILi32EEEEEENS_12float_e5m2_tENS5_IJlSB_lEEESJ_SK_NS4_8TiledMMAINS4_8MMA_AtomIJNS4_4SM904GMMA31MMA_64x128x32_F32E5M2E5M2_SS_TNILNSO_7ScaleInE1ELSQ_1EEEEEENS4_6LayoutISC_NS5_IJNSA_ILi0EEESU_SU_EEEEENS5_IJNS4_10UnderscoreESX_SX_EEEEENS4_13SM90_TMA_LOADENS4_14ComposedLayoutINS4_7SwizzleILi1ELi4ELi3EEENS4_18smem_ptr_flag_bitsILi8EEENST_INS5_IJNSA_ILi8EEESH_EEENS5_IJSH_SB_EEEEEEEvNS4_8identityES10_S1A_vS1B_EENS_8epilogue10collective6detail29Sm90TmaWarpSpecializedAdapterINS1E_15DefaultEpilogueISJ_SK_SK_NS1D_6thread17LinearCombinationISJ_Li1EffLNS1I_9ScaleType4KindE0ELNS_15FloatRoundStyleE2ESJ_EENS1_15EpilogueDefaultEEEEEvvEEEEvNT_6ParamsE --------------------------
	.section	.text._ZN7cutlass13device_kernelINS_4gemm6kernel13GemmUniversalIN4cute5tupleIJiiiiEEENS1_10collective13CollectiveMmaINS1_37MainloopSm90TmaGmmaWarpSpecializedFP8ILi37ENS5_IJNS4_1CILi1EEESB_SB_EEENS1_32KernelTmaWarpSpecializedPingpongEEENS5_IJNSA_ILi64EEENSA_ILi128EEENSA_ILi32EEEEEENS_12float_e5m2_tENS5_IJlSB_lEEESJ_SK_NS4_8TiledMMAINS4_8MMA_AtomIJNS4_4SM904GMMA31MMA_64x128x32_F32E5M2E5M2_SS_TNILNSO_7ScaleInE1ELSQ_1EEEEEENS4_6LayoutISC_NS5_IJNSA_ILi0EEESU_SU_EEEEENS5_IJNS4_10UnderscoreESX_SX_EEEEENS4_13SM90_TMA_LOADENS4_14ComposedLayoutINS4_7SwizzleILi1ELi4ELi3EEENS4_18smem_ptr_flag_bitsILi8EEENST_INS5_IJNSA_ILi8EEESH_EEENS5_IJSH_SB_EEEEEEEvNS4_8identityES10_S1A_vS1B_EENS_8epilogue10collective6detail29Sm90TmaWarpSpecializedAdapterINS1E_15DefaultEpilogueISJ_SK_SK_NS1D_6thread17LinearCombinationISJ_Li1EffLNS1I_9ScaleType4KindE0ELNS_15FloatRoundStyleE2ESJ_EENS1_15EpilogueDefaultEEEEEvvEEEEvNT_6ParamsE,"ax",@progbits
	.align	128
.text._ZN7cutlass13device_kernelINS_4gemm6kernel13GemmUniversalIN4cute5tupleIJiiiiEEENS1_10collective13CollectiveMmaINS1_37MainloopSm90TmaGmmaWarpSpecializedFP8ILi37ENS5_IJNS4_1CILi1EEESB_SB_EEENS1_32KernelTmaWarpSpecializedPingpongEEENS5_IJNSA_ILi64EEENSA_ILi128EEENSA_ILi32EEEEEENS_12float_e5m2_tENS5_IJlSB_lEEESJ_SK_NS4_8TiledMMAINS4_8MMA_AtomIJNS4_4SM904GMMA31MMA_64x128x32_F32E5M2E5M2_SS_TNILNSO_7ScaleInE1ELSQ_1EEEEEENS4_6LayoutISC_NS5_IJNSA_ILi0EEESU_SU_EEEEENS5_IJNS4_10UnderscoreESX_SX_EEEEENS4_13SM90_TMA_LOADENS4_14ComposedLayoutINS4_7SwizzleILi1ELi4ELi3EEENS4_18smem_ptr_flag_bitsILi8EEENST_INS5_IJNSA_ILi8EEESH_EEENS5_IJSH_SB_EEEEEEEvNS4_8identityES10_S1A_vS1B_EENS_8epilogue10collective6detail29Sm90TmaWarpSpecializedAdapterINS1E_15DefaultEpilogueISJ_SK_SK_NS1D_6thread17LinearCombinationISJ_Li1EffLNS1I_9ScaleType4KindE0ELNS_15FloatRoundStyleE2ESJ_EENS1_15EpilogueDefaultEEEEEvvEEEEvNT_6ParamsE:
        .type           _ZN7cutlass13device_kernelINS_4gemm6kernel13GemmUniversalIN4cute5tupleIJiiiiEEENS1_10collective13CollectiveMmaINS1_37MainloopSm90TmaGmmaWarpSpecializedFP8ILi37ENS5_IJNS4_1CILi1EEESB_SB_EEENS1_32KernelTmaWarpSpecializedPingpongEEENS5_IJNSA_ILi64EEENSA_ILi128EEENSA_ILi32EEEEEENS_12float_e5m2_tENS5_IJlSB_lEEESJ_SK_NS4_8TiledMMAINS4_8MMA_AtomIJNS4_4SM904GMMA31MMA_64x128x32_F32E5M2E5M2_SS_TNILNSO_7ScaleInE1ELSQ_1EEEEEENS4_6LayoutISC_NS5_IJNSA_ILi0EEESU_SU_EEEEENS5_IJNS4_10UnderscoreESX_SX_EEEEENS4_13SM90_TMA_LOADENS4_14ComposedLayoutINS4_7SwizzleILi1ELi4ELi3EEENS4_18smem_ptr_flag_bitsILi8EEENST_INS5_IJNSA_ILi8EEESH_EEENS5_IJSH_SB_EEEEEEEvNS4_8identityES10_S1A_vS1B_EENS_8epilogue10collective6detail29Sm90TmaWarpSpecializedAdapterINS1E_15DefaultEpilogueISJ_SK_SK_NS1D_6thread17LinearCombinationISJ_Li1EffLNS1I_9ScaleType4KindE0ELNS_15FloatRoundStyleE2ESJ_EENS1_15EpilogueDefaultEEEEEvvEEEEvNT_6ParamsE,@function
        .size           _ZN7cutlass13device_kernelINS_4gemm6kernel13GemmUniversalIN4cute5tupleIJiiiiEEENS1_10collective13CollectiveMmaINS1_37MainloopSm90TmaGmmaWarpSpecializedFP8ILi37ENS5_IJNS4_1CILi1EEESB_SB_EEENS1_32KernelTmaWarpSpecializedPingpongEEENS5_IJNSA_ILi64EEENSA_ILi128EEENSA_ILi32EEEEEENS_12float_e5m2_tENS5_IJlSB_lEEESJ_SK_NS4_8TiledMMAINS4_8MMA_AtomIJNS4_4SM904GMMA31MMA_64x128x32_F32E5M2E5M2_SS_TNILNSO_7ScaleInE1ELSQ_1EEEEEENS4_6LayoutISC_NS5_IJNSA_ILi0EEESU_SU_EEEEENS5_IJNS4_10UnderscoreESX_SX_EEEEENS4_13SM90_TMA_LOADENS4_14ComposedLayoutINS4_7SwizzleILi1ELi4ELi3EEENS4_18smem_ptr_flag_bitsILi8EEENST_INS5_IJNSA_ILi8EEESH_EEENS5_IJSH_SB_EEEEEEEvNS4_8identityES10_S1A_vS1B_EENS_8epilogue10collective6detail29Sm90TmaWarpSpecializedAdapterINS1E_15DefaultEpilogueISJ_SK_SK_NS1D_6thread17LinearCombinationISJ_Li1EffLNS1I_9ScaleType4KindE0ELNS_15FloatRoundStyleE2ESJ_EENS1_15EpilogueDefaultEEEEEvvEEEEvNT_6ParamsE,(.L_x_271 - _ZN7cutlass13device_kernelINS_4gemm6kernel13GemmUniversalIN4cute5tupleIJiiiiEEENS1_10collective13CollectiveMmaINS1_37MainloopSm90TmaGmmaWarpSpecializedFP8ILi37ENS5_IJNS4_1CILi1EEESB_SB_EEENS1_32KernelTmaWarpSpecializedPingpongEEENS5_IJNSA_ILi64EEENSA_ILi128EEENSA_ILi32EEEEEENS_12float_e5m2_tENS5_IJlSB_lEEESJ_SK_NS4_8TiledMMAINS4_8MMA_AtomIJNS4_4SM904GMMA31MMA_64x128x32_F32E5M2E5M2_SS_TNILNSO_7ScaleInE1ELSQ_1EEEEEENS4_6LayoutISC_NS5_IJNSA_ILi0EEESU_SU_EEEEENS5_IJNS4_10UnderscoreESX_SX_EEEEENS4_13SM90_TMA_LOADENS4_14ComposedLayoutINS4_7SwizzleILi1ELi4ELi3EEENS4_18smem_ptr_flag_bitsILi8EEENST_INS5_IJNSA_ILi8EEESH_EEENS5_IJSH_SB_EEEEEEEvNS4_8identityES10_S1A_vS1B_EENS_8epilogue10collective6detail29Sm90TmaWarpSpecializedAdapterINS1E_15DefaultEpilogueISJ_SK_SK_NS1D_6thread17LinearCombinationISJ_Li1EffLNS1I_9ScaleType4KindE0ELNS_15FloatRoundStyleE2ESJ_EENS1_15EpilogueDefaultEEEEEvvEEEEvNT_6ParamsE)
        .other          _ZN7cutlass13device_kernelINS_4gemm6kernel13GemmUniversalIN4cute5tupleIJiiiiEEENS1_10collective13CollectiveMmaINS1_37MainloopSm90TmaGmmaWarpSpecializedFP8ILi37ENS5_IJNS4_1CILi1EEESB_SB_EEENS1_32KernelTmaWarpSpecializedPingpongEEENS5_IJNSA_ILi64EEENSA_ILi128EEENSA_ILi32EEEEEENS_12float_e5m2_tENS5_IJlSB_lEEESJ_SK_NS4_8TiledMMAINS4_8MMA_AtomIJNS4_4SM904GMMA31MMA_64x128x32_F32E5M2E5M2_SS_TNILNSO_7ScaleInE1ELSQ_1EEEEEENS4_6LayoutISC_NS5_IJNSA_ILi0EEESU_SU_EEEEENS5_IJNS4_10UnderscoreESX_SX_EEEEENS4_13SM90_TMA_LOADENS4_14ComposedLayoutINS4_7SwizzleILi1ELi4ELi3EEENS4_18smem_ptr_flag_bitsILi8EEENST_INS5_IJNSA_ILi8EEESH_EEENS5_IJSH_SB_EEEEEEEvNS4_8identityES10_S1A_vS1B_EENS_8epilogue10collective6detail29Sm90TmaWarpSpecializedAdapterINS1E_15DefaultEpilogueISJ_SK_SK_NS1D_6thread17LinearCombinationISJ_Li1EffLNS1I_9ScaleType4KindE0ELNS_15FloatRoundStyleE2ESJ_EENS1_15EpilogueDefaultEEEEEvvEEEEvNT_6ParamsE,@"STO_CUDA_ENTRY STV_DEFAULT"
_ZN7cutlass13device_kernelINS_4gemm6kernel13GemmUniversalIN4cute5tupleIJiiiiEEENS1_10collective13CollectiveMmaINS1_37MainloopSm90TmaGmmaWarpSpecializedFP8ILi37ENS5_IJNS4_1CILi1EEESB_SB_EEENS1_32KernelTmaWarpSpecializedPingpongEEENS5_IJNSA_ILi64EEENSA_ILi128EEENSA_ILi32EEEEEENS_12float_e5m2_tENS5_IJlSB_lEEESJ_SK_NS4_8TiledMMAINS4_8MMA_AtomIJNS4_4SM904GMMA31MMA_64x128x32_F32E5M2E5M2_SS_TNILNSO_7ScaleInE1ELSQ_1EEEEEENS4_6LayoutISC_NS5_IJNSA_ILi0EEESU_SU_EEEEENS5_IJNS4_10UnderscoreESX_SX_EEEEENS4_13SM90_TMA_LOADENS4_14ComposedLayoutINS4_7SwizzleILi1ELi4ELi3EEENS4_18smem_ptr_flag_bitsILi8EEENST_INS5_IJNSA_ILi8EEESH_EEENS5_IJSH_SB_EEEEEEEvNS4_8identityES10_S1A_vS1B_EENS_8epilogue10collective6detail29Sm90TmaWarpSpecializedAdapterINS1E_15DefaultEpilogueISJ_SK_SK_NS1D_6thread17LinearCombinationISJ_Li1EffLNS1I_9ScaleType4KindE0ELNS_15FloatRoundStyleE2ESJ_EENS1_15EpilogueDefaultEEEEEvvEEEEvNT_6ParamsE:
[----:B------:R-:W-:Y:S01]  /*0000*/  LDC R1, c[0x0][0x28] ;  /* 0x00000a00ff017b82 */ /* 0x000fe20000000800 */
[----:B------:R-:W0:Y:S01]  /*0010*/  S2R R13, SR_TID.X ;  /* 0x00000000000d7919 */ /* 0x000e220000002100 */
[----:B------:R-:W-:Y:S01]  /*0020*/  ELECT P0, URZ, PT ;  /* 0x00000000003f782f */ /* 0x000fe20003800000 */
[----:B------:R-:W-:Y:S01]  /*0030*/  BSSY B0, `(.L_x_0) ;  /* 0x000000f000007945 */ /* 0x000fe20003800000 */
[--C-:B0-----:R-:W-:Y:S02]  /*0040*/  SHF.R.U32.HI R0, RZ, 0x5, R13.reuse ;  /* 0x00000005ff007819 */ /* 0x101fe4000001160d */
[----:B------:R-:W-:-:S03]  /*0050*/  SHF.R.U32.HI R4, RZ, 0x7, R13 ;  /* 0x00000007ff047819 */ /* 0x000fc6000001160d */
[----:B------:R-:W0:Y:S04]  /*0060*/  SHFL.IDX PT, R2, R0, RZ, 0x1f ;  /* 0x00001fff00027589 */ /* 0x000e2800000e0000 */
[----:B------:R1:W2:Y:S01]  /*0070*/  SHFL.IDX PT, R5, R4, RZ, 0x1f ;  /* 0x00001fff04057589 */ /* 0x0002a200000e0000 */
[----:B0-----:R-:W-:-:S13]  /*0080*/  ISETP.NE.OR P0, PT, R2, RZ, !P0 ;  /* 0x000000ff0200720c */ /* 0x001fda0004705670 */
[----:B-12---:R-:W-:Y:S05]  /*0090*/  @P0 BRA `(.L_x_1) ;  /* 0x0000000000200947 */ /* 0x006fea0003800000 */
[----:B------:R-:W-:Y:S02]  /*00a0*/  ULDC.64 UR4, c[0x0][0x198] ;  /* 0x0000660000047ab9 */ /* 0x000fe40000000a00 */
[----:B------:R-:W-:Y:S02]  /*00b0*/  UIADD3 UR6, UP0, UR4, 0xf0, URZ ;  /* 0x000000f004067890 */ /* 0x000fe4000ff1e03f */
[----:B------:R-:W-:Y:S02]  /*00c0*/  UIADD3 UR4, UP1, UR4, 0x1f0, URZ ;  /* 0x000001f004047890 */ /* 0x000fe4000ff3e03f */
[----:B------:R-:W-:Y:S02]  /*00d0*/  UIADD3.X UR7, URZ, UR5, URZ, UP0, !UPT ;  /* 0x000000053f077290 */ /* 0x000fe400087fe43f */
[----:B------:R-:W-:-:S07]  /*00e0*/  UIADD3.X UR5, URZ, UR5, URZ, UP1, !UPT ;  /* 0x000000053f057290 */ /* 0x000fce0008ffe43f */
[----:B------:R0:W-:Y:S02]  /*00f0*/  UTMACCTL.PF [UR6] ;  /* 0x00000000060079b9 */ /* 0x0001e40008040000 */
[----:B------:R0:W-:Y:S02]  /*0100*/  UTMACCTL.PF [UR4] ;  /* 0x00000000040079b9 */ /* 0x0001e40008040000 */
[----:B0-----:R-:W-:Y:S01]  /*0110*/  NOP ;  /* 0x0000000000007918 */ /* 0x001fe20000000000 */
.L_x_1:
[----:B------:R-:W-:Y:S05]  /*0120*/  BSYNC B0 ;  /* 0x0000000000007941 */ /* 0x000fea0003800000 */
.L_x_0:
[----:B------:R-:W0:Y:S02]  /*0130*/  SHFL.IDX PT, R3, R0, RZ, 0x1f ;  /* 0x00001fff00037589 */ /* 0x000e2400000e0000 */
[----:B0-----:R-:W-:-:S13]  /*0140*/  ISETP.NE.AND P0, PT, R3, RZ, PT ;  /* 0x000000ff0300720c */ /* 0x001fda0003f05270 */
[----:B------:R-:W-:Y:S05]  /*0150*/  @P0 BRA `(.L_x_2) ;  /* 0x00000004006c0947 */ /* 0x000fea0003800000 */
[----:B------:R-:W-:Y:S01]  /*0160*/  ELECT P0, URZ, PT ;  /* 0x00000000003f782f */ /* 0x000fe20003800000 */
[----:B------:R-:W-:-:S12]  /*0170*/  BSSY B0, `(.L_x_2) ;  /* 0x0000059000007945 */ /* 0x000fd80003800000 */
[----:B------:R-:W-:Y:S05]  /*0180*/  @!P0 BRA `(.L_x_3) ;  /* 0x00000004005c8947 */ /* 0x000fea0003800000 */
[----:B------:R-:W0:Y:S01]  /*0190*/  S2UR UR8, SR_CgaCtaId ;  /* 0x00000000000879c3 */ /* 0x000e220000008800 */
[----:B------:R-:W-:Y:S01]  /*01a0*/  UMOV UR4, 0x400 ;  /* 0x0000040000047882 */ /* 0x000fe20000000000 */
[----:B------:R-:W-:Y:S01]  /*01b0*/  UMOV UR5, 0x1 ;  /* 0x0000000100057882 */ /* 0x000fe20000000000 */
[----:B------:R-:W-:Y:S02]  /*01c0*/  UMOV UR6, 0x80 ;  /* 0x0000008000067882 */ /* 0x000fe40000000000 */
[----:B------:R-:W-:-:S04]  /*01d0*/  UIADD3 UR6, -UR6, 0x100000, URZ ;  /* 0x0010000006067890 */ /* 0x000fc8000fffe13f */
[----:B------:R-:W-:Y:S02]  /*01e0*/  USHF.L.U32 UR7, UR6, 0xb, URZ ;  /* 0x0000000b06077899 */ /* 0x000fe4000800063f */
[----:B------:R-:W-:Y:S02]  /*01f0*/  USHF.L.U32 UR6, UR6, 0x1, URZ ;  /* 0x0000000106067899 */ /* 0x000fe4000800063f */
[----:B0-----:R-:W-:Y:S02]  /*0200*/  ULEA UR8, UR8, UR4, 0x18 ;  /* 0x0000000408087291 */ /* 0x001fe4000f8ec03f */
[----:B------:R-:W-:-:S04]  /*0210*/  UIADD3 UR4, -UR5, 0x100000, URZ ;  /* 0x0010000005047890 */ /* 0x000fc8000fffe13f */
[----:B------:R-:W-:Y:S02]  /*0220*/  USHF.L.U32 UR5, UR4, 0xb, URZ ;  /* 0x0000000b04057899 */ /* 0x000fe4000800063f */
[----:B------:R-:W-:Y:S01]  /*0230*/  USHF.L.U32 UR4, UR4, 0x1, URZ ;  /* 0x0000000104047899 */ /* 0x000fe2000800063f */
[----:B------:R-:W0:Y:S11]  /*0240*/  FENCE.VIEW.ASYNC.S ;  /* 0x00000000000073c6 */ /* 0x000e360000000000 */
[----:B0-----:R0:W1:Y:S01]  /*0250*/  SYNCS.EXCH.64 URZ, [UR8], UR4 ;  /* 0x00000004083f75b2 */ /* 0x0010620008000100 */
[----:B------:R0:W2:Y:S01]  /*0260*/  SYNCS.EXCH.64 URZ, [UR8+0x128], UR6 ;  /* 0x00012806083f75b2 */ /* 0x0000a20008000100 */
[----:B------:R0:W3:Y:S01]  /*0270*/  SYNCS.EXCH.64 URZ, [UR8+0x8], UR4 ;  /* 0x00000804083f75b2 */ /* 0x0000e20008000100 */
[----:B------:R0:W4:Y:S01]  /*0280*/  SYNCS.EXCH.64 URZ, [UR8+0x130], UR6 ;  /* 0x00013006083f75b2 */ /* 0x0001220008000100 */
[----:B------:R0:W0:Y:S01]  /*0290*/  SYNCS.EXCH.64 URZ, [UR8+0x10], UR4 ;  /* 0x00001004083f75b2 */ /* 0x0000220008000100 */
        /* <DEDUP_REMOVED lines=69> */
[----:B-1234-:R-:W-:Y:S01]  /*06f0*/  NOP ;  /* 0x0000000000007918 */ /* 0x01efe20000000000 */
.L_x_3:
[----:B0-----:R-:W-:Y:S05]  /*0700*/  BSYNC B0 ;  /* 0x0000000000007941 */ /* 0x001fea0003800000 */
.L_x_2:
[----:B------:R-:W0:Y:S01]  /*0710*/  SHFL.IDX PT, R6, R0, RZ, 0x1f ;  /* 0x00001fff00067589 */ /* 0x000e2200000e0000 */
[----:B------:R-:W-:Y:S01]  /*0720*/  ELECT P0, URZ, PT ;  /* 0x00000000003f782f */ /* 0x000fe20003800000 */
[----:B------:R-:W-:Y:S01]  /*0730*/  NOP ;  /* 0x0000000000007918 */ /* 0x000fe20000000000 */
[----:B------:R-:W-:Y:S01]  /*0740*/  ELECT P1, URZ, PT ;  /* 0x00000000003f782f */ /* 0x000fe20003820000 */
[----:B------:R1:W2:Y:S01]  /*0750*/  SHFL.IDX PT, R3, R0, RZ, 0x1f ;  /* 0x00001fff00037589 */ /* 0x0002a200000e0000 */
[----:B------:R-:W-:Y:S01]  /*0760*/  UMOV UR4, 0x20 ;  /* 0x0000002000047882 */ /* 0x000fe20000000000 */
[----:B------:R-:W-:Y:S01]  /*0770*/  UMOV UR11, 0x80 ;  /* 0x00000080000b7882 */ /* 0x000fe20000000000 */
[----:B------:R-:W-:Y:S01]  /*0780*/  NOP ;  /* 0x0000000000007918 */ /* 0x000fe20000000000 */
[----:B------:R-:W3:Y:S01]  /*0790*/  SHFL.IDX PT, R4, R4, RZ, 0x1f ;  /* 0x00001fff04047589 */ /* 0x000ee200000e0000 */
[C---:B------:R-:W-:Y:S01]  /*07a0*/  VIADD R33, R5.reuse, 0xffffffff ;  /* 0xffffffff05217836 */ /* 0x040fe20000000000 */
[----:B------:R-:W-:Y:S01]  /*07b0*/  ULDC.64 UR18, c[0x0][0x208] ;  /* 0x0000820000127ab9 */ /* 0x000fe20000000a00 */
[----:B------:R-:W-:-:S02]  /*07c0*/  ISETP.NE.AND P3, PT, R5, RZ, PT ;  /* 0x000000ff0500720c */ /* 0x000fc40003f65270 */
[----:B-1----:R-:W-:Y:S02]  /*07d0*/  SHF.R.S32.HI R0, RZ, 0x1f, R13 ;  /* 0x0000001fff007819 */ /* 0x002fe4000001140d */
[----:B------:R-:W-:Y:S02]  /*07e0*/  ISETP.GE.U32.AND P2, PT, R33, 0x2, PT ;  /* 0x000000022100780c */ /* 0x000fe40003f46070 */
[----:B------:R-:W-:-:S04]  /*07f0*/  LEA.HI R0, R0, R13, RZ, 0x7 ;  /* 0x0000000d00007211 */ /* 0x000fc800078f38ff */
[----:B------:R-:W-:Y:S02]  /*0800*/  LOP3.LUT R0, R0, 0xffffff80, RZ, 0xc0, !PT ;  /* 0xffffff8000007812 */ /* 0x000fe400078ec0ff */
[----:B0-----:R-:W-:-:S03]  /*0810*/  ISETP.NE.OR P0, PT, R6, RZ, !P0 ;  /* 0x000000ff0600720c */ /* 0x001fc60004705670 */
[----:B------:R-:W-:Y:S01]  /*0820*/  IMAD.IADD R11, R13, 0x1, -R0 ;  /* 0x000000010d0b7824 */ /* 0x000fe200078e0a00 */
[----:B--2---:R-:W-:Y:S02]  /*0830*/  ISETP.NE.OR P1, PT, R3, RZ, !P1 ;  /* 0x000000ff0300720c */ /* 0x004fe40004f25670 */
[----:B------:R-:W-:Y:S02]  /*0840*/  SHF.R.S32.HI R3, RZ, 0x1f, R2 ;  /* 0x0000001fff037819 */ /* 0x000fe40000011402 */
[----:B---3--:R-:W-:Y:S02]  /*0850*/  R2UR UR15, R4 ;  /* 0x00000000040f72ca */ /* 0x008fe400000e0000 */
[----:B------:R-:W-:-:S03]  /*0860*/  LEA.HI R3, R3, R2, RZ, 0x2 ;  /* 0x0000000203037211 */ /* 0x000fc600078f10ff */
[----:B------:R-:W-:Y:S01]  /*0870*/  VOTEU.ALL UP0, P0 ;  /* 0x00000000003f7886 */ /* 0x000fe20000000000 */
[----:B------:R-:W-:-:S03]  /*0880*/  LOP3.LUT R3, R3, 0xfffffffc, RZ, 0xc0, !PT ;  /* 0xfffffffc03037812 */ /* 0x000fc600078ec0ff */
[----:B------:R-:W-:Y:S01]  /*0890*/  VOTEU.ALL UP1, P1 ;  /* 0x00000000003f7886 */ /* 0x000fe20000820000 */
[----:B------:R-:W0:Y:S01]  /*08a0*/  @!UP0 S2UR UR7, SR_CgaCtaId ;  /* 0x00000000000789c3 */ /* 0x000e220000008800 */
[----:B------:R-:W-:Y:S01]  /*08b0*/  @!UP0 UMOV UR6, 0x400 ;  /* 0x0000040000068882 */ /* 0x000fe20000000000 */
[----:B------:R-:W-:-:S04]  /*08c0*/  @!UP0 UIADD3 UR4, -UR4, 0x100000, URZ ;  /* 0x0010000004048890 */ /* 0x000fc8000fffe13f */
[----:B------:R-:W-:Y:S02]  /*08d0*/  @!UP0 USHF.L.U32 UR5, UR4, 0xb, URZ ;  /* 0x0000000b04058899 */ /* 0x000fe4000800063f */
[----:B------:R-:W-:Y:S01]  /*08e0*/  @!UP0 USHF.L.U32 UR4, UR4, 0x1, URZ ;  /* 0x0000000104048899 */ /* 0x000fe2000800063f */
[----:B------:R-:W-:Y:S01]  /*08f0*/  IMAD.IADD R20, R2, 0x1, -R3 ;  /* 0x0000000102147824 */ /* 0x000fe200078e0a03 */
[----:B------:R-:W-:Y:S01]  /*0900*/  @!UP1 UMOV UR9, 0x400 ;  /* 0x0000040000099882 */ /* 0x000fe20000000000 */
[----:B------:R-:W-:Y:S01]  /*0910*/  VOTEU.ALL UP2, P1 ;  /* 0x00000000003f7886 */ /* 0x000fe20000840000 */
[----:B------:R-:W-:Y:S01]  /*0920*/  VOTEU.ALL UP3, P1 ;  /* 0x00000000003f7886 */ /* 0x000fe20000860000 */
[----:B------:R-:W-:Y:S01]  /*0930*/  VOTEU.ALL UP4, P1 ;  /* 0x00000000003f7886 */ /* 0x000fe20000880000 */
[----:B------:R-:W1:Y:S01]  /*0940*/  @!UP1 S2UR UR10, SR_CgaCtaId ;  /* 0x00000000000a99c3 */ /* 0x000e620000008800 */
[----:B------:R-:W-:Y:S01]  /*0950*/  VOTEU.ALL UP5, P1 ;  /* 0x00000000003f7886 */ /* 0x000fe200008a0000 */
[----:B0-----:R-:W-:-:S02]  /*0960*/  @!UP0 ULEA UR8, UR7, UR6, 0x18 ;  /* 0x0000000607088291 */ /* 0x001fc4000f8ec03f */
[----:B------:R-:W-:-:S04]  /*0970*/  @!UP1 UIADD3 UR6, -UR11, 0x100000, URZ ;  /* 0x001000000b069890 */ /* 0x000fc8000fffe13f */
[----:B------:R-:W-:Y:S02]  /*0980*/  @!UP1 USHF.L.U32 UR7, UR6, 0xb, URZ ;  /* 0x0000000b06079899 */ /* 0x000fe4000800063f */
[----:B------:R-:W-:Y:S01]  /*0990*/  @!UP1 USHF.L.U32 UR6, UR6, 0x1, URZ ;  /* 0x0000000106069899 */ /* 0x000fe2000800063f */
[----:B------:R-:W-:Y:S01]  /*09a0*/  VOTEU.ALL UP0, P0 ;  /* 0x00000000003f7886 */ /* 0x000fe20000000000 */
[----:B-1----:R-:W-:Y:S01]  /*09b0*/  @!UP1 ULEA UR9, UR10, UR9, 0x18 ;  /* 0x000000090a099291 */ /* 0x002fe2000f8ec03f */
[----:B------:R-:W-:Y:S02]  /*09c0*/  VOTEU.ALL UP1, P0 ;  /* 0x00000000003f7886 */ /* 0x000fe40000020000 */
[----:B------:R-:W-:Y:S01]  /*09d0*/  ULDC.64 UR10, c[0x0][0x598] ;  /* 0x00016600000a7ab9 */ /* 0x000fe20000000a00 */
[----:B------:R-:W-:Y:S01]  /*09e0*/  ISETP.NE.AND P0, PT, R20, 0x3, PT ;  /* 0x000000031400780c */ /* 0x000fe20003f05270 */
[----:B------:R-:W0:Y:S02]  /*09f0*/  FENCE.VIEW.ASYNC.S ;  /* 0x00000000000073c6 */ /* 0x000e240000000000 */
[----:B0-----:R0:W1:Y:S01]  /*0a00*/  @!UP0 SYNCS.EXCH.64 URZ, [UR8+0x280], UR4 ;  /* 0x00028004083f85b2 */ /* 0x0010620008000100 */
[----:B------:R-:W-:-:S02]  /*0a10*/  ISETP.NE.U32.AND P1, PT, RZ, UR10, PT ;  /* 0x0000000aff007c0c */ /* 0x000fc4000bf25070 */
[----:B------:R-:W-:Y:S02]  /*0a20*/  ISETP.EQ.OR P0, PT, R20, RZ, !P0 ;  /* 0x000000ff1400720c */ /* 0x000fe40004702670 */
[----:B------:R-:W-:Y:S02]  /*0a30*/  ISETP.NE.AND.EX P1, PT, RZ, UR11, PT, P1 ;  /* 0x0000000bff007c0c */ /* 0x000fe4000bf25310 */
[----:B------:R-:W-:-:S04]  /*0a40*/  ISETP.EQ.AND P0, PT, R5, RZ, P0 ;  /* 0x000000ff0500720c */ /* 0x000fc80000702270 */
[----:B------:R-:W-:-:S04]  /*0a50*/  SEL R7, RZ, 0x1, !P0 ;  /* 0x00000001ff077807 */ /* 0x000fc80004000000 */
[----:B------:R-:W-:Y:S01]  /*0a60*/  SEL R7, R7, 0x2, P2 ;  /* 0x0000000207077807 */ /* 0x000fe20001000000 */
[----:B------:R0:W1:Y:S01]  /*0a70*/  @!UP1 SYNCS.EXCH.64 URZ, [UR8+0x288], UR4 ;  /* 0x00028804083f95b2 */ /* 0x0000620008000100 */
[----:B------:R-:W-:Y:S01]  /*0a80*/  NOP ;  /* 0x0000000000007918 */ /* 0x000fe20000000000 */
[----:B------:R0:W1:Y:S01]  /*0a90*/  @!UP2 SYNCS.EXCH.64 URZ, [UR9+0x260], UR6 ;  /* 0x00026006093fa5b2 */ /* 0x0000620008000100 */
[----:B------:R0:W1:Y:S01]  /*0aa0*/  @!UP3 SYNCS.EXCH.64 URZ, [UR9+0x268], UR6 ;  /* 0x00026806093fb5b2 */ /* 0x0000620008000100 */
[----:B------:R0:W1:Y:S01]  /*0ab0*/  @!UP4 SYNCS.EXCH.64 URZ, [UR9+0x270], UR6 ;  /* 0x00027006093fc5b2 */ /* 0x0000620008000100 */
[----:B------:R0:W1:Y:S01]  /*0ac0*/  @!UP5 SYNCS.EXCH.64 URZ, [UR9+0x278], UR6 ;  /* 0x00027806093fd5b2 */ /* 0x0000620008000100 */
[----:B------:R-:W-:Y:S01]  /*0ad0*/  NOP ;  /* 0x0000000000007918 */ /* 0x000fe20000000000 */
[----:B-1----:R-:W-:Y:S06]  /*0ae0*/  BAR.SYNC.DEFER_BLOCKING 0x0 ;  /* 0x0000000000007b1d */ /* 0x002fec0000010000 */
[----:B0-----:R-:W-:Y:S05]  /*0af0*/  @!P1 BRA `(.L_x_4) ;  /* 0x00000000001c9947 */ /* 0x001fea0003800000 */
[----:B------:R-:W0:Y:S02]  /*0b00*/  LDC.64 R2, c[0x0][0x598] ;  /* 0x00016600ff027b82 */ /* 0x000e240000000a00 */
[----:B0-----:R-:W2:Y:S02]  /*0b10*/  LDG.E.64 R2, desc[UR18][R2.64] ;  /* 0x0000001202027981 */ /* 0x001ea4000c1e1b00 */
[----:B--2---:R-:W-:-:S04]  /*0b20*/  ISETP.NE.U32.AND P0, PT, R2, RZ, PT ;  /* 0x000000ff0200720c */ /* 0x004fc80003f05070 */
[----:B------:R-:W-:-:S13]  /*0b30*/  ISETP.NE.AND.EX P0, PT, R3, RZ, PT, P0 ;  /* 0x000000ff0300720c */ /* 0x000fda0003f05300 */
[----:B------:R-:W-:Y:S05]  /*0b40*/  @!P0 BRA `(.L_x_4) ;  /* 0x0000000000088947 */ /* 0x000fea0003800000 */
[----:B------:R2:W5:Y:S01]  /*0b50*/  LD.E R10, desc[UR18][R2.64] ;  /* 0x00000012020a7980 */ /* 0x000562000c101900 */
[----:B------:R-:W-:Y:S05]  /*0b60*/  BRA `(.L_x_5) ;  /* 0x0000000000207947 */ /* 0x000fea0003800000 */
.L_x_4:
[----:B------:R-:W-:Y:S02]  /*0b70*/  ULDC.64 UR4, c[0x0][0x588] ;  /* 0x0001620000047ab9 */ /* 0x000fe40000000a00 */
[----:B------:R-:W-:-:S04]  /*0b80*/  ISETP.NE.U32.AND P0, PT, RZ, UR4, PT ;  /* 0x00000004ff007c0c */ /* 0x000fc8000bf05070 */
[----:B------:R-:W-:-:S13]  /*0b90*/  ISETP.NE.AND.EX P0, PT, RZ, UR5, PT, P0 ;  /* 0x00000005ff007c0c */ /* 0x000fda000bf05300 */
[----:B------:R-:W-:Y:S05]  /*0ba0*/  @!P0 BRA `(.L_x_6) ;  /* 0x00000000000c8947 */ /* 0x000fea0003800000 */
[----:B------:R-:W0:Y:S02]  /*0bb0*/  LDC.64 R2, c[0x0][0x588] ;  /* 0x00016200ff027b82 */ /* 0x000e240000000a00 */
[----:B0-----:R0:W5:Y:S01]  /*0bc0*/  LDG.E R10, desc[UR18][R2.64] ;  /* 0x00000012020a7981 */ /* 0x001162000c1e1900 */
[----:B------:R-:W-:Y:S05]  /*0bd0*/  BRA `(.L_x_5) ;  /* 0x0000000000047947 */ /* 0x000fea0003800000 */
.L_x_6:
[----:B------:R-:W1:Y:S02]  /*0be0*/  LDC R10, c[0x0][0x580] ;  /* 0x00016000ff0a7b82 */ /* 0x000e640000000800 */
.L_x_5:
[----:B------:R-:W-:Y:S02]  /*0bf0*/  ULDC.64 UR4, c[0x0][0x5a0] ;  /* 0x0001680000047ab9 */ /* 0x000fe40000000a00 */
[----:B------:R-:W-:-:S04]  /*0c00*/  ISETP.NE.U32.AND P0, PT, RZ, UR4, PT ;  /* 0x00000004ff007c0c */ /* 0x000fc8000bf05070 */
[----:B------:R-:W-:-:S13]  /*0c10*/  ISETP.NE.AND.EX P0, PT, RZ, UR5, PT, P0 ;  /* 0x00000005ff007c0c */ /* 0x000fda000bf05300 */
[----:B------:R-:W-:Y:S05]  /*0c20*/  @!P0 BRA `(.L_x_7) ;  /* 0x00000000001c8947 */ /* 0x000fea0003800000 */
[----:B0-2---:R-:W0:Y:S02]  /*0c30*/  LDC.64 R2, c[0x0][0x5a0] ;  /* 0x00016800ff027b82 */ /* 0x005e240000000a00 */
[----:B0-----:R-:W2:Y:S02]  /*0c40*/  LDG.E.64 R2, desc[UR18][R2.64] ;  /* 0x0000001202027981 */ /* 0x001ea4000c1e1b00 */
[----:B--2---:R-:W-:-:S04]  /*0c50*/  ISETP.NE.U32.AND P0, PT, R2, RZ, PT ;  /* 0x000000ff0200720c */ /* 0x004fc80003f05070 */
[----:B------:R-:W-:-:S13]  /*0c60*/  ISETP.NE.AND.EX P0, PT, R3, RZ, PT, P0 ;  /* 0x000000ff0300720c */ /* 0x000fda0003f05300 */
[----:B------:R-:W-:Y:S05]  /*0c70*/  @!P0 BRA `(.L_x_7) ;  /* 0x0000000000088947 */ /* 0x000fea0003800000 */
[----:B------:R0:W5:Y:S01]  /*0c80*/  LD.E R12, desc[UR18][R2.64] ;  /* 0x00000012020c7980 */ /* 0x000162000c101900 */
[----:B------:R-:W-:Y:S05]  /*0c90*/  BRA `(.L_x_8) ;  /* 0x0000000000207947 */ /* 0x000fea0003800000 */
.L_x_7:
[----:B------:R-:W-:Y:S02]  /*0ca0*/  ULDC.64 UR4, c[0x0][0x590] ;  /* 0x0001640000047ab9 */ /* 0x000fe40000000a00 */
[----:B------:R-:W-:-:S04]  /*0cb0*/  ISETP.NE.U32.AND P0, PT, RZ, UR4, PT ;  /* 0x00000004ff007c0c */ /* 0x000fc8000bf05070 */
[----:B------:R-:W-:-:S13]  /*0cc0*/  ISETP.NE.AND.EX P0, PT, RZ, UR5, PT, P0 ;  /* 0x00000005ff007c0c */ /* 0x000fda000bf05300 */
[----:B------:R-:W-:Y:S05]  /*0cd0*/  @!P0 BRA `(.L_x_9) ;  /* 0x00000000000c8947 */ /* 0x000fea0003800000 */
[----:B0-2---:R-:W0:Y:S02]  /*0ce0*/  LDC.64 R2, c[0x0][0x590] ;  /* 0x00016400ff027b82 */ /* 0x005e240000000a00 */
[----:B0-----:R4:W5:Y:S01]  /*0cf0*/  LDG.E R12, desc[UR18][R2.64] ;  /* 0x00000012020c7981 */ /* 0x001962000c1e1900 */
[----:B------:R-:W-:Y:S05]  /*0d00*/  BRA `(.L_x_8) ;  /* 0x0000000000047947 */ /* 0x000fea0003800000 */
.L_x_9:
[----:B------:R-:W3:Y:S02]  /*0d10*/  LDC R12, c[0x0][0x584] ;  /* 0x00016100ff0c7b82 */ /* 0x000ee40000000800 */
.L_x_8:
[----:B------:R-:W1:Y:S01]  /*0d20*/  LDC R0, c[0x0][0x65c] ;  /* 0x00019700ff007b82 */ /* 0x000e620000000800 */
[----:B------:R-:W0:Y:S01]  /*0d30*/  S2R R21, SR_CTAID.Y ;  /* 0x0000000000157919 */ /* 0x000e220000002600 */
[----:B------:R-:W-:Y:S01]  /*0d40*/  ULDC UR8, c[0x0][0x28c] ;  /* 0x0000a30000087ab9 */ /* 0x000fe20000000800 */
[----:B------:R-:W-:Y:S01]  /*0d50*/  ISETP.NE.AND P0, PT, R5, 0x2, PT ;  /* 0x000000020500780c */ /* 0x000fe20003f05270 */
[----:B------:R-:W-:Y:S01]  /*0d60*/  UIADD3 UR8, UR8, 0x1f, URZ ;  /* 0x0000001f08087890 */ /* 0x000fe2000fffe03f */
[----:B------:R-:W3:Y:S01]  /*0d70*/  S2R R14, SR_CTAID.X ;  /* 0x00000000000e7919 */ /* 0x000ee20000002500 */
[----:B------:R-:W-:Y:S01]  /*0d80*/  UMOV UR5, URZ ;  /* 0x0000003f00057c82 */ /* 0x000fe20008000000 */
[----:B------:R-:W-:Y:S01]  /*0d90*/  UMOV UR4, URZ ;  /* 0x0000003f00047c82 */ /* 0x000fe20008000000 */
[----:B------:R-:W-:-:S04]  /*0da0*/  USHF.R.S32.HI UR9, URZ, 0x1f, UR8 ;  /* 0x0000001f3f097899 */ /* 0x000fc80008011408 */
[----:B------:R-:W-:-:S04]  /*0db0*/  ULEA.HI UR9, UR9, UR8, URZ, 0x5 ;  /* 0x0000000809097291 */ /* 0x000fc8000f8f283f */
[----:B------:R-:W-:Y:S01]  /*0dc0*/  USHF.R.S32.HI UR13, URZ, 0x5, UR9 ;  /* 0x000000053f0d7899 */ /* 0x000fe20008011409 */
[----:B-1----:R-:W-:-:S13]  /*0dd0*/  ISETP.NE.AND P2, PT, R0, 0x1, PT ;  /* 0x000000010000780c */ /* 0x002fda0003f45270 */
[----:B------:R-:W3:Y:S01]  /*0de0*/  @P2 LDC R15, c[0x0][0x10] ;  /* 0x00000400ff0f2b82 */ /* 0x000ee20000000800 */
[----:B0-2-4-:R-:W-:Y:S02]  /*0df0*/  @P2 IMAD.MOV.U32 R2, RZ, RZ, R21 ;  /* 0x000000ffff022224 */ /* 0x015fe400078e0015 */
[----:B------:R-:W-:Y:S02]  /*0e00*/  @P2 IMAD.MOV.U32 R3, RZ, RZ, RZ ;  /* 0x000000ffff032224 */ /* 0x000fe400078e00ff */
[----:B------:R-:W-:-:S03]  /*0e10*/  @P2 IMAD.MOV.U32 R5, RZ, RZ, RZ ;  /* 0x000000ffff052224 */ /* 0x000fc600078e00ff */
[----:B------:R-:W0:Y:S01]  /*0e20*/  @!P2 LDC R9, c[0x0][0xc] ;  /* 0x00000300ff09ab82 */ /* 0x000e220000000800 */
[----:B------:R-:W-:Y:S01]  /*0e30*/  ULDC UR6, c[0x0][0xc] ;  /* 0x0000030000067ab9 */ /* 0x000fe20000000800 */
[----:B------:R-:W-:Y:S02]  /*0e40*/  ULDC UR7, c[0x0][0x10] ;  /* 0x0000040000077ab9 */ /* 0x000fe40000000800 */
[----:B------:R-:W-:-:S04]  /*0e50*/  UIMAD.WIDE.U32 UR6, UR6, UR7, URZ ;  /* 0x00000007060672a5 */ /* 0x000fc8000f8e003f */
[----:B------:R-:W1:Y:S01]  /*0e60*/  LDC R8, c[0x0][0x14] ;  /* 0x00000500ff087b82 */ /* 0x000e620000000800 */
[----:B---3--:R-:W-:-:S04]  /*0e70*/  @P2 IMAD.WIDE.U32 R2, R14, R15, R2 ;  /* 0x0000000f0e022225 */ /* 0x008fc800078e0002 */
[----:B------:R-:W-:Y:S02]  /*0e80*/  IMAD.MOV.U32 R15, RZ, RZ, RZ ;  /* 0x000000ffff0f7224 */ /* 0x000fe400078e00ff */
[----:B------:R-:W-:Y:S02]  /*0e90*/  @P2 IMAD.IADD R3, R3, 0x1, R5 ;  /* 0x0000000103032824 */ /* 0x000fe400078e0205 */
[----:B0-----:R-:W-:-:S04]  /*0ea0*/  @!P2 IMAD.WIDE.U32 R4, R9, R21, R14 ;  /* 0x000000150904a225 */ /* 0x001fc800078e000e */
[----:B------:R-:W-:Y:S02]  /*0eb0*/  @!P2 IMAD.MOV.U32 R2, RZ, RZ, R4 ;  /* 0x000000ffff02a224 */ /* 0x000fe400078e0004 */
[----:B------:R-:W-:Y:S02]  /*0ec0*/  @!P2 IMAD.MOV.U32 R3, RZ, RZ, R5 ;  /* 0x000000ffff03a224 */ /* 0x000fe400078e0005 */
[C---:B-1----:R-:W-:Y:S02]  /*0ed0*/  IMAD R17, R8.reuse, UR7, RZ ;  /* 0x0000000708117c24 */ /* 0x042fe4000f8e02ff */
[----:B------:R-:W-:Y:S01]  /*0ee0*/  IMAD.WIDE.U32 R8, R8, UR6, RZ ;  /* 0x0000000608087c25 */ /* 0x000fe2000f8e00ff */
[----:B------:R-:W-:-:S03]  /*0ef0*/  ULDC.64 UR6, c[0x0][0x650] ;  /* 0x0001940000067ab9 */ /* 0x000fc60000000a00 */
[----:B------:R-:W-:Y:S01]  /*0f00*/  IMAD.IADD R0, R9, 0x1, R17 ;  /* 0x0000000109007824 */ /* 0x000fe200078e0211 */
[----:B------:R-:W-:Y:S06]  /*0f10*/  @P0 BRA `(.L_x_10) ;  /* 0x0000000000280947 */ /* 0x000fec0003800000 */
[----:B------:R-:W-:Y:S01]  /*0f20*/  UIMAD.WIDE.U32 UR4, UR13, -0x45306eb3, URZ ;  /* 0xbacf914d0d0478a5 */ /* 0x000fe2000f8e003f */
[----:B------:R-:W-:Y:S01]  /*0f30*/  IADD3 R2, P0, R2, R8, RZ ;  /* 0x0000000802027210 */ /* 0x000fe20007f1e0ff */
[----:B------:R-:W-:Y:S02]  /*0f40*/  UISETP.GE.U32.AND UP0, UPT, UR13, 0x25, UPT ;  /* 0x000000250d00788c */ /* 0x000fe4000bf06070 */
[----:B------:R-:W-:Y:S02]  /*0f50*/  UIADD3 UR4, -UR5, UR13, URZ ;  /* 0x0000000d05047290 */ /* 0x000fe4000fffe13f */
[----:B------:R-:W-:Y:S02]  /*0f60*/  IMAD.X R3, R0, 0x1, R3, P0 ;  /* 0x0000000100037824 */ /* 0x000fe400000e0603 */
[----:B------:R-:W-:-:S04]  /*0f70*/  ULEA.HI UR4, UR4, UR5, URZ, 0x1f ;  /* 0x0000000504047291 */ /* 0x000fc8000f8ff83f */
[----:B------:R-:W-:-:S03]  /*0f80*/  USHF.R.U32.HI UR5, URZ, 0x5, UR4 ;  /* 0x000000053f057899 */ /* 0x000fc60008011604 */
[----:B------:R-:W-:Y:S01]  /*0f90*/  UMOV UR4, URZ ;  /* 0x0000003f00047c82 */ /* 0x000fe20008000000 */
[----:B------:R-:W-:Y:S02]  /*0fa0*/  @UP0 ULOP3.LUT UR4, UR5, 0x1, URZ, 0xc0, !UPT ;  /* 0x0000000105040892 */ /* 0x000fe4000f8ec03f */
[----:B------:R-:W-:-:S12]  /*0fb0*/  UIMAD UR5, UR5, -0x25, UR13 ;  /* 0xffffffdb050578a4 */ /* 0x000fd8000f8e020d */
.L_x_10:
[----:B------:R-:W-:Y:S01]  /*0fc0*/  ISETP.GE.U32.AND P0, PT, R2, UR6, PT ;  /* 0x0000000602007c0c */ /* 0x000fe2000bf06070 */
[----:B------:R-:W-:Y:S01]  /*0fd0*/  IMAD.MOV.U32 R6, RZ, RZ, -0x1 ;  /* 0xffffffffff067424 */ /* 0x000fe200078e00ff */
[----:B------:R-:W-:Y:S01]  /*0fe0*/  PRMT R16, RZ, 0x7610, R16 ;  /* 0x00007610ff107816 */ /* 0x000fe20000000010 */
[----:B------:R-:W-:Y:S01]  /*0ff0*/  IMAD.MOV.U32 R5, RZ, RZ, -0x1 ;  /* 0xffffffffff057424 */ /* 0x000fe200078e00ff */
[----:B------:R-:W-:Y:S01]  /*1000*/  ISETP.GE.U32.AND.EX P0, PT, R3, UR7, PT, P0 ;  /* 0x0000000703007c0c */ /* 0x000fe2000bf06100 */
[----:B------:R-:W-:-:S12]  /*1010*/  IMAD.MOV.U32 R4, RZ, RZ, -0x1 ;  /* 0xffffffffff047424 */ /* 0x000fd800078e00ff */
[----:B------:R-:W-:Y:S05]  /*1020*/  @P0 BRA `(.L_x_11) ;  /* 0x00000004005c0947 */ /* 0x000fea0003800000 */
[----:B------:R-:W0:Y:S01]  /*1030*/  LDC.64 R24, c[0x0][0x628] ;  /* 0x00018a00ff187b82 */ /* 0x000e220000000a00 */
[----:B------:R-:W-:Y:S02]  /*1040*/  IMAD.MOV.U32 R4, RZ, RZ, R2 ;  /* 0x000000ffff047224 */ /* 0x000fe400078e0002 */
[----:B------:R-:W-:-:S05]  /*1050*/  IMAD.MOV.U32 R5, RZ, RZ, R3 ;  /* 0x000000ffff057224 */ /* 0x000fca00078e0003 */
[----:B------:R-:W1:Y:S08]  /*1060*/  LDC R6, c[0x0][0x630] ;  /* 0x00018c00ff067b82 */ /* 0x000e700000000800 */
[----:B------:R-:W2:Y:S01]  /*1070*/  LDC.64 R26, c[0x0][0x620] ;  /* 0x00018800ff1a7b82 */ /* 0x000ea20000000a00 */
[----:B0-----:R-:W-:-:S04]  /*1080*/  ISETP.NE.U32.AND P0, PT, R24, RZ, PT ;  /* 0x000000ff1800720c */ /* 0x001fc80003f05070 */
[----:B------:R-:W-:-:S13]  /*1090*/  ISETP.NE.AND.EX P0, PT, R25, RZ, PT, P0 ;  /* 0x000000ff1900720c */ /* 0x000fda0003f05300 */
[----:B-12---:R-:W-:Y:S05]  /*10a0*/  @!P0 BRA `(.L_x_12) ;  /* 0x0000000000288947 */ /* 0x006fea0003800000 */
[----:B------:R-:W0:Y:S02]  /*10b0*/  LDC R19, c[0x0][0x634] ;  /* 0x00018d00ff137b82 */ /* 0x000e240000000800 */
[----:B0-----:R-:W-:-:S05]  /*10c0*/  IADD3 R19, P0, R2, R19, RZ ;  /* 0x0000001302137210 */ /* 0x001fca0007f1e0ff */
[----:B------:R-:W-:-:S04]  /*10d0*/  IMAD.X R23, RZ, RZ, R3, P0 ;  /* 0x000000ffff177224 */ /* 0x000fc800000e0603 */
[----:B------:R-:W-:-:S04]  /*10e0*/  IMAD.WIDE.U32 R4, R23, R24, RZ ;  /* 0x0000001817047225 */ /* 0x000fc800078e00ff */
[----:B------:R-:W-:-:S04]  /*10f0*/  IMAD.WIDE.U32 R16, P0, R19, R25, R4 ;  /* 0x0000001913107225 */ /* 0x000fc80007800004 */
[----:B------:R-:W-:-:S04]  /*1100*/  IMAD.WIDE.U32 R4, R19, R24, RZ ;  /* 0x0000001813047225 */ /* 0x000fc800078e00ff */
[----:B------:R-:W-:Y:S01]  /*1110*/  IMAD.X R19, RZ, RZ, RZ, P0 ;  /* 0x000000ffff137224 */ /* 0x000fe200000e06ff */
[----:B------:R-:W-:Y:S01]  /*1120*/  IADD3 RZ, P0, R5, R16, RZ ;  /* 0x0000001005ff7210 */ /* 0x000fe20007f1e0ff */
[----:B------:R-:W-:-:S04]  /*1130*/  IMAD.MOV.U32 R18, RZ, RZ, R17 ;  /* 0x000000ffff127224 */ /* 0x000fc800078e0011 */
[----:B------:R-:W-:-:S08]  /*1140*/  IMAD.WIDE.U32.X R4, R23, R25, R18, P0 ;  /* 0x0000001917047225 */ /* 0x000fd000000e0412 */
.L_x_12:
[--C-:B------:R-:W-:Y:S01]  /*1150*/  SHF.R.U64 R32, R4, R6, R5.reuse ;  /* 0x0000000604207219 */ /* 0x100fe20000001205 */
[----:B------:R-:W0:Y:S01]  /*1160*/  LDC.64 R28, c[0x0][0x640] ;  /* 0x00019000ff1c7b82 */ /* 0x000e220000000a00 */
[----:B------:R-:W-:Y:S01]  /*1170*/  I2FP.F32.U32 R4, R14 ;  /* 0x0000000e00047245 */ /* 0x000fe20000201000 */
[----:B------:R-:W-:Y:S01]  /*1180*/  ULDC UR6, c[0x0][0x150] ;  /* 0x0000540000067ab9 */ /* 0x000fe20000000800 */
[----:B------:R-:W-:Y:S02]  /*1190*/  SHF.R.U32.HI R5, RZ, R6, R5 ;  /* 0x00000006ff057219 */ /* 0x000fe40000011605 */
[----:B------:R-:W-:Y:S01]  /*11a0*/  IADD3 R17, P0, RZ, -R32, RZ ;  /* 0x80000020ff117210 */ /* 0x000fe20007f1e0ff */
[----:B------:R-:W-:Y:S01]  /*11b0*/  FMUL R6, R4, UR6 ;  /* 0x0000000604067c20 */ /* 0x000fe20008400000 */
[----:B------:R-:W-:Y:S01]  /*11c0*/  ULDC UR6, c[0x0][0x154] ;  /* 0x0000550000067ab9 */ /* 0x000fe20000000800 */
[----:B------:R-:W1:Y:S02]  /*11d0*/  LDC R18, c[0x0][0x618] ;  /* 0x00018600ff127b82 */ /* 0x000e640000000800 */
[----:B------:R-:W-:-:S02]  /*11e0*/  IMAD.X R19, RZ, RZ, ~R5, P0 ;  /* 0x000000ffff137224 */ /* 0x000fc400000e0e05 */
[----:B------:R-:W2:Y:S01]  /*11f0*/  F2I.U32.TRUNC.NTZ R6, R6 ;  /* 0x0000000600067305 */ /* 0x000ea2000020f000 */
[----:B------:R-:W-:-:S03]  /*1200*/  IMAD.WIDE.U32 R4, R17, R26, R2 ;  /* 0x0000001a11047225 */ /* 0x000fc600078e0002 */
[----:B------:R-:W3:Y:S01]  /*1210*/  LDC R15, c[0x0][0x144] ;  /* 0x00005100ff0f7b82 */ /* 0x000ee20000000800 */
[----:B------:R-:W-:-:S04]  /*1220*/  IMAD R16, R19, R26, RZ ;  /* 0x0000001a13107224 */ /* 0x000fc800078e02ff */
[----:B------:R-:W-:-:S03]  /*1230*/  IMAD R17, R17, R27, R16 ;  /* 0x0000001b11117224 */ /* 0x000fc600078e0210 */
[----:B------:R-:W4:Y:S01]  /*1240*/  LDC R22, c[0x0][0x608] ;  /* 0x00018200ff167b82 */ /* 0x000f220000000800 */
[----:B------:R-:W-:Y:S01]  /*1250*/  IMAD.IADD R17, R5, 0x1, R17 ;  /* 0x0000000105117824 */ /* 0x000fe200078e0211 */
[----:B0-----:R-:W-:Y:S01]  /*1260*/  ISETP.NE.U32.AND P0, PT, R28, RZ, PT ;  /* 0x000000ff1c00720c */ /* 0x001fe20003f05070 */
[----:B--2---:R-:W-:-:S03]  /*1270*/  IMAD.MOV R5, RZ, RZ, -R6 ;  /* 0x000000ffff057224 */ /* 0x004fc600078e0a06 */
[----:B------:R-:W-:Y:S02]  /*1280*/  ISETP.NE.AND.EX P0, PT, R29, RZ, PT, P0 ;  /* 0x000000ff1d00720c */ /* 0x000fe40003f05300 */
[----:B------:R-:W0:Y:S01]  /*1290*/  LDC R19, c[0x0][0x658] ;  /* 0x00019600ff137b82 */ /* 0x000e220000000800 */
[-CC-:B-1----:R-:W-:Y:S02]  /*12a0*/  SHF.R.U64 R26, R4, R18.reuse, R17.reuse ;  /* 0x00000012041a7219 */ /* 0x182fe40000001211 */
[----:B------:R-:W-:Y:S02]  /*12b0*/  I2FP.F32.U32 R4, R21 ;  /* 0x0000001500047245 */ /* 0x000fe40000201000 */
[----:B------:R-:W-:Y:S01]  /*12c0*/  SHF.R.U32.HI R17, RZ, R18, R17 ;  /* 0x00000012ff117219 */ /* 0x000fe20000011611 */
[----:B------:R-:W-:Y:S02]  /*12d0*/  IMAD.MOV.U32 R18, RZ, RZ, 0x1 ;  /* 0x00000001ff127424 */ /* 0x000fe400078e00ff */
[----:B------:R-:W1:Y:S01]  /*12e0*/  LDC R24, c[0x0][0x148] ;  /* 0x00005200ff187b82 */ /* 0x000e620000000800 */
[----:B---3--:R-:W-:-:S02]  /*12f0*/  IMAD R6, R15, R5, R14 ;  /* 0x000000050f067224 */ /* 0x008fc400078e020e */
[----:B------:R-:W-:Y:S01]  /*1300*/  FMUL R5, R4, UR6 ;  /* 0x0000000604057c20 */ /* 0x000fe20008400000 */
[----:B------:R-:W-:-:S04]  /*1310*/  IMAD.MOV.U32 R4, RZ, RZ, -0x1 ;  /* 0xffffffffff047424 */ /* 0x000fc800078e00ff */
[----:B------:R-:W2:Y:S01]  /*1320*/  LDC R25, c[0x0][0x600] ;  /* 0x00018000ff197b82 */ /* 0x000ea20000000800 */
[-CC-:B----4-:R-:W-:Y:S02]  /*1330*/  SHF.R.U64 R34, R26, R22.reuse, R17.reuse ;  /* 0x000000161a227219 */ /* 0x190fe40000001211 */
[----:B------:R-:W-:Y:S02]  /*1340*/  SHF.R.U32.HI R14, RZ, R22, R17 ;  /* 0x00000016ff0e7219 */ /* 0x000fe40000011611 */
[----:B------:R3:W4:Y:S03]  /*1350*/  F2I.U32.TRUNC.NTZ R22, R5 ;  /* 0x0000000500167305 */ /* 0x000726000020f000 */
[----:B------:R-:W1:Y:S01]  /*1360*/  LDC R27, c[0x0][0x648] ;  /* 0x00019200ff1b7b82 */ /* 0x000e620000000800 */
[-C--:B0-----:R-:W-:Y:S02]  /*1370*/  SHF.R.U64 R36, R34, R19.reuse, R14 ;  /* 0x0000001322247219 */ /* 0x081fe4000000120e */
[----:B------:R-:W-:-:S02]  /*1380*/  SHF.L.U32 R4, R4, R19, RZ ;  /* 0x0000001304047219 */ /* 0x000fc400000006ff */
[-C--:B------:R-:W-:Y:S02]  /*1390*/  SHF.R.U32.HI R14, RZ, R19.reuse, R14 ;  /* 0x00000013ff0e7219 */ /* 0x080fe4000001160e */
[----:B------:R-:W-:Y:S01]  /*13a0*/  SHF.L.U32 R18, R18, R19, RZ ;  /* 0x0000001312127219 */ /* 0x000fe200000006ff */
[----:B------:R-:W0:Y:S01]  /*13b0*/  LDC R31, c[0x0][0x638] ;  /* 0x00018e00ff1f7b82 */ /* 0x000e220000000800 */
[----:B------:R-:W-:Y:S01]  /*13c0*/  LOP3.LUT R19, RZ, R4, RZ, 0x33, !PT ;  /* 0x00000004ff137212 */ /* 0x000fe200078e33ff */
[----:B------:R-:W-:Y:S02]  /*13d0*/  IMAD.MOV.U32 R4, RZ, RZ, R36 ;  /* 0x000000ffff047224 */ /* 0x000fe400078e0024 */
[----:B---3--:R-:W-:-:S04]  /*13e0*/  IMAD.MOV.U32 R5, RZ, RZ, R14 ;  /* 0x000000ffff057224 */ /* 0x008fc800078e000e */
[----:B------:R-:W3:Y:S01]  /*13f0*/  LDC R30, c[0x0][0x610] ;  /* 0x00018400ff1e7b82 */ /* 0x000ee20000000800 */
[----:B----4-:R-:W-:Y:S05]  /*1400*/  @!P0 BRA `(.L_x_13) ;  /* 0x0000000000288947 */ /* 0x010fea0003800000 */
[----:B------:R-:W4:Y:S02]  /*1410*/  LDC R17, c[0x0][0x64c] ;  /* 0x00019300ff117b82 */ /* 0x000f240000000800 */
[----:B----4-:R-:W-:-:S05]  /*1420*/  IADD3 R17, P0, R36, R17, RZ ;  /* 0x0000001124117210 */ /* 0x010fca0007f1e0ff */
        /* <DEDUP_REMOVED lines=8> */
.L_x_13:
[----:B-1----:R-:W-:Y:S01]  /*14b0*/  SHF.R.U64 R4, R4, R27, R5 ;  /* 0x0000001b04047219 */ /* 0x002fe20000001205 */
[----:B--2---:R-:W-:Y:S01]  /*14c0*/  VIADD R5, R25, 0xffffffff ;  /* 0xffffffff19057836 */ /* 0x004fe20000000000 */
[----:B------:R-:W-:Y:S01]  /*14d0*/  LOP3.LUT R19, R34, R19, RZ, 0xc0, !PT ;  /* 0x0000001322137212 */ /* 0x000fe200078ec0ff */
[----:B------:R-:W-:Y:S02]  /*14e0*/  IMAD.MOV R22, RZ, RZ, -R22 ;  /* 0x000000ffff167224 */ /* 0x000fe400078e0a16 */
[----:B------:R-:W-:Y:S01]  /*14f0*/  IMAD.MOV R14, RZ, RZ, -R4 ;  /* 0x000000ffff0e7224 */ /* 0x000fe200078e0a04 */
[----:B------:R-:W-:Y:S01]  /*1500*/  LOP3.LUT R5, R26, R5, RZ, 0xc0, !PT ;  /* 0x000000051a057212 */ /* 0x000fe200078ec0ff */
[----:B------:R-:W-:Y:S02]  /*1510*/  IMAD R19, R18, R4, R19 ;  /* 0x0000000412137224 */ /* 0x000fe400078e0213 */
[----:B------:R-:W-:Y:S02]  /*1520*/  @P2 IMAD R6, R24, R22, R21 ;  /* 0x0000001618062224 */ /* 0x000fe400078e0215 */
[----:B0-----:R-:W-:-:S02]  /*1530*/  IMAD R4, R14, R31, R36 ;  /* 0x0000001f0e047224 */ /* 0x001fc400078e0224 */
[----:B---3--:R-:W-:Y:S02]  /*1540*/  IMAD R6, R19, R30, R6 ;  /* 0x0000001e13067224 */ /* 0x008fe400078e0206 */
[----:B------:R-:W-:Y:S02]  /*1550*/  IMAD R15, R4, R25, R5 ;  /* 0x00000019040f7224 */ /* 0x000fe400078e0205 */
[----:B------:R-:W-:Y:S02]  /*1560*/  IMAD.MOV.U32 R16, RZ, RZ, 0x1 ;  /* 0x00000001ff107424 */ /* 0x000fe400078e00ff */
[----:B------:R-:W-:Y:S01]  /*1570*/  IMAD.MOV.U32 R4, RZ, RZ, R32 ;  /* 0x000000ffff047224 */ /* 0x000fe200078e0020 */
[----:B------:R-:W-:Y:S02]  /*1580*/  SEL R5, R15, R6, !P2 ;  /* 0x000000060f057207 */ /* 0x000fe40005000000 */
[----:B------:R-:W-:-:S07]  /*1590*/  SEL R6, R6, R15, !P2 ;  /* 0x0000000f06067207 */ /* 0x000fce0005000000 */
.L_x_11:
[----:B------:R-:W-:Y:S05]  /*15a0*/  @!P3 BRA `(.L_x_14) ;  /* 0x0000006c0040b947 */ /* 0x000fea0003800000 */
[----:B------:R-:W-:-:S13]  /*15b0*/  ISETP.GT.U32.AND P0, PT, R33, 0x1, PT ;  /* 0x000000012100780c */ /* 0x000fda0003f04070 */
[----:B------:R-:W-:Y:S05]  /*15c0*/  @P0 EXIT ;  /* 0x000000000000094d */ /* 0x000fea0003800000 */
.L_x_15:
[----:B------:R-:W-:-:S08]  /*15d0*/  NOP ;  /* 0x0000000000007918 */ /* 0x000fd00000000000 */
[----:B------:R-:W0:Y:S02]  /*15e0*/  USETMAXREG.TRY_ALLOC.CTAPOOL UP0, 0xe8 ;  /* 0x000000e8000079c8 */ /* 0x000e240008000600 */
[----:B0-----:R-:W-:-:S13]  /*15f0*/  PLOP3.LUT P0, PT, PT, PT, UP0, 0x80, 0x0 ;  /* 0x000000000000781c */ /* 0x001fda0003f0f008 */
[----:B------:R-:W-:Y:S05]  /*1600*/  @!P0 BRA `(.L_x_15) ;  /* 0xfffffffc00f08947 */ /* 0x000fea000383ffff */
[----:B------:R-:W-:-:S13]  /*1610*/  LOP3.LUT P0, RZ, R16, 0xff, RZ, 0xc0, !PT ;  /* 0x000000ff10ff7812 */ /* 0x000fda000780c0ff */
[----:B------:R-:W-:Y:S05]  /*1620*/  @!P0 EXIT ;  /* 0x000000000000894d */ /* 0x000fea0003800000 */
[----:B------:R-:W0:Y:S01]  /*1630*/  S2UR UR6, SR_CgaCtaId ;  /* 0x00000000000679c3 */ /* 0x000e220000008800 */
[----:B------:R-:W-:Y:S01]  /*1640*/  SHF.R.S32.HI R14, RZ, 0x1f, R11 ;  /* 0x0000001fff0e7819 */ /* 0x000fe2000001140b */
[----:B------:R-:W-:Y:S01]  /*1650*/  UIADD3 UR7, UR15, -0x1, URZ ;  /* 0xffffffff0f077890 */ /* 0x000fe2000fffe03f */
[----:B------:R-:W-:Y:S01]  /*1660*/  LOP3.LUT R146, R7, 0x1, RZ, 0xfc, !PT ;  /* 0x0000000107927812 */ /* 0x000fe200078efcff */
[----:B------:R-:W-:Y:S01]  /*1670*/  UMOV UR12, 0x400 ;  /* 0x00000400000c7882 */ /* 0x000fe20000000000 */
[CC--:B------:R-:W-:Y:S01]  /*1680*/  LEA.HI R13, R14.reuse, R11.reuse, RZ, 0x2 ;  /* 0x0000000b0e0d7211 */ /* 0x0c0fe200078f10ff */
[----:B------:R-:W-:Y:S01]  /*1690*/  UISETP.LT.AND UP0, UPT, UR13, 0x1, UPT ;  /* 0x000000010d00788c */ /* 0x000fe2000bf01270 */
[----:B------:R-:W-:Y:S01]  /*16a0*/  LEA.HI R17, R14, R11, RZ, 0x5 ;  /* 0x0000000b0e117211 */ /* 0x000fe200078f28ff */
[----:B------:R-:W-:Y:S01]  /*16b0*/  USHF.L.U32 UR21, UR13, 0x1, URZ ;  /* 0x000000010d157899 */ /* 0x000fe2000800063f */
[--C-:B------:R-:W-:Y:S01]  /*16c0*/  SHF.R.S32.HI R15, RZ, 0x2, R13.reuse ;  /* 0x00000002ff0f7819 */ /* 0x100fe2000001140d */
[----:B------:R-:W-:Y:S01]  /*16d0*/  USEL UR14, UR13, 0x1, UP0 ;  /* 0x000000010d0e7887 */ /* 0x000fe20008000000 */
[----:B------:R-:W-:Y:S01]  /*16e0*/  SHF.R.S32.HI R16, RZ, 0x1f, R13 ;  /* 0x0000001fff107819 */ /* 0x000fe2000001140d */
[----:B------:R-:W-:Y:S01]  /*16f0*/  UISETP.NE.AND UP0, UPT, UR7, URZ, UPT ;  /* 0x0000003f0700728c */ /* 0x000fe2000bf05270 */
[----:B------:R-:W-:Y:S01]  /*1700*/  SHF.R.S32.HI R17, RZ, 0x5, R17 ;  /* 0x00000005ff117819 */ /* 0x000fe20000011411 */
[----:B------:R-:W-:Y:S01]  /*1710*/  UIADD3 UR14, -UR14, UR13, URZ ;  /* 0x0000000d0e0e7290 */ /* 0x000fe2000fffe13f */
[----:B------:R-:W-:-:S04]  /*1720*/  LEA.HI R16, R16, R15, RZ, 0x3 ;  /* 0x0000000f10107211 */ /* 0x000fc800078f18ff */
[----:B------:R-:W-:Y:S01]  /*1730*/  LOP3.LUT R16, R16, 0xfffffff8, RZ, 0xc0, !PT ;  /* 0xfffffff810107812 */ /* 0x000fe200078ec0ff */
[----:B0-----:R-:W-:-:S04]  /*1740*/  ULEA UR12, UR6, UR12, 0x18 ;  /* 0x0000000c060c7291 */ /* 0x001fc8000f8ec03f */
[----:B------:R-:W-:Y:S01]  /*1750*/  IMAD.IADD R14, R15, 0x1, -R16 ;  /* 0x000000010f0e7824 */ /* 0x000fe200078e0a10 */
[----:B------:R-:W-:Y:S01]  /*1760*/  USHF.L.U32 UR6, UR7, 0x3, URZ ;  /* 0x0000000307067899 */ /* 0x000fe2000800063f */
[----:B------:R-:W-:Y:S01]  /*1770*/  LOP3.LUT R16, R13, 0xfffffffc, RZ, 0xc0, !PT ;  /* 0xfffffffc0d107812 */ /* 0x000fe200078ec0ff */
[----:B------:R-:W-:Y:S01]  /*1780*/  USEL UR7, URZ, 0x1, UP0 ;  /* 0x000000013f077887 */ /* 0x000fe20008000000 */
[--C-:B------:R-:W-:Y:S01]  /*1790*/  IMAD R13, R17, -0x10, -R14.reuse ;  /* 0xfffffff0110d7824 */ /* 0x100fe200078e0a0e */
[----:B------:R-:W-:Y:S01]  /*17a0*/  ULOP3.LUT UR6, UR6, 0x8, URZ, 0xc0, !UPT ;  /* 0x0000000806067892 */ /* 0x000fe2000f8ec03f */
[----:B------:R-:W-:Y:S01]  /*17b0*/  SHF.R.S32.HI R15, RZ, 0x1f, R14 ;  /* 0x0000001fff0f7819 */ /* 0x000fe2000001140e */
[----:B------:R-:W-:Y:S01]  /*17c0*/  UIADD3 UR22, UR12, 0x260, URZ ;  /* 0x000002600c167890 */ /* 0x000fe2000fffe03f */
[----:B------:R-:W-:Y:S01]  /*17d0*/  IMAD.IADD R11, R11, 0x1, -R16 ;  /* 0x000000010b0b7824 */ /* 0x000fe200078e0a10 */
[----:B------:R-:W-:Y:S01]  /*17e0*/  ULOP3.LUT UR23, UR6, 0x8, URZ, 0x3c, !UPT ;  /* 0x0000000806177892 */ /* 0x000fe2000f8e3c3f */
[----:B------:R-:W-:Y:S01]  /*17f0*/  IMAD.U32 R148, RZ, RZ, UR7 ;  /* 0x00000007ff947e24 */ /* 0x000fe2000f8e00ff */
[----:B------:R-:W-:Y:S01]  /*1800*/  ULOP3.LUT UR16, UR6, 0x18, URZ, 0x3c, !UPT ;  /* 0x0000001806107892 */ /* 0x000fe2000f8e3c3f */
[----:B------:R-:W-:Y:S01]  /*1810*/  IMAD.WIDE R14, R17, 0x10, R14 ;  /* 0x00000010110e7825 */ /* 0x000fe200078e020e */
[----:B------:R-:W-:Y:S01]  /*1820*/  ULEA UR15, UR15, UR22, 0x3 ;  /* 0x000000160f0f7291 */ /* 0x000fe2000f8e183f */
[----:B------:R-:W-:-:S02]  /*1830*/  ULDC UR6, c[0x0][0x284] ;  /* 0x0000a10000067ab9 */ /* 0x000fc40000000800 */
[----:B------:R-:W-:-:S09]  /*1840*/  VIADD R13, R13, UR6 ;  /* 0x000000060d0d7c36 */ /* 0x000fd20008000000 */
.L_x_170:
[----:B------:R-:W-:Y:S01]  /*1850*/  SHF.L.U32 R16, R148, 0x1f, RZ ;  /* 0x0000001f94107819 */ /* 0x000fe200000006ff */
[----:B------:R-:W0:Y:S01]  /*1860*/  LDC R17, c[0x0][0x28c] ;  /* 0x0000a300ff117b82 */ /* 0x000e220000000800 */
[----:B------:R-:W-:Y:S01]  /*1870*/  UMOV UR6, URZ ;  /* 0x0000003f00067c82 */ /* 0x000fe20008000000 */
[----:B------:R-:W-:Y:S01]  /*1880*/  UMOV UR17, UR5 ;  /* 0x0000000500117c82 */ /* 0x000fe20008000000 */
[----:B-1----:R-:W1:Y:S01]  /*1890*/  SYNCS.PHASECHK.TRANS64.TRYWAIT P0, [UR15+-0x8], R16 ;  /* 0xfffff810ff0075a7 */ /* 0x002e62000800014f */
[----:B0-----:R-:W-:Y:S01]  /*18a0*/  ISETP.GE.AND P1, PT, R17, 0x1, PT ;  /* 0x000000011100780c */ /* 0x001fe20003f26270 */
[----:B-1-34-:R-:W-:-:S12]  /*18b0*/  @!P0 BRA `(.L_x_16) ;  /* 0x0000008c000c8947 */ /* 0x01afd80003800000 */
.L_x_225:
[----:B------:R-:W-:Y:S01]  /*18c0*/  UMOV UR7, URZ ;  /* 0x0000003f00077c82 */ /* 0x000fe20008000000 */
[----:B------:R-:W-:Y:S01]  /*18d0*/  UMOV UR8, URZ ;  /* 0x0000003f00087c82 */ /* 0x000fe20008000000 */
[----:B------:R-:W-:Y:S02]  /*18e0*/  CS2R R22, SRZ ;  /* 0x0000000000167805 */ /* 0x000fe4000001ff00 */
[----:B------:R-:W-:Y:S02]  /*18f0*/  CS2R R20, SRZ ;  /* 0x0000000000147805 */ /* 0x000fe4000001ff00 */
[----:B------:R-:W-:Y:S02]  /*1900*/  CS2R R88, SRZ ;  /* 0x0000000000587805 */ /* 0x000fe4000001ff00 */
[----:B------:R-:W-:Y:S02]  /*1910*/  CS2R R90, SRZ ;  /* 0x00000000005a7805 */ /* 0x000fe4000001ff00 */
[----:B------:R-:W-:-:S02]  /*1920*/  CS2R R92, SRZ ;  /* 0x00000000005c7805 */ /* 0x000fc4000001ff00 */
[----:B------:R-:W-:Y:S02]  /*1930*/  CS2R R94, SRZ ;  /* 0x00000000005e7805 */ /* 0x000fe4000001ff00 */
        /* <DEDUP_REMOVED lines=24> */
[----:B------:R-:W-:Y:S01]  /*1ac0*/  CS2R R144, SRZ ;  /* 0x0000000000907805 */ /* 0x000fe2000001ff00 */
[----:B------:R-:W-:Y:S01]  /*1ad0*/  IMAD.MOV.U32 R147, RZ, RZ, RZ ;  /* 0x000000ffff937224 */ /* 0x000fe200078e00ff */
[----:B------:R-:W-:Y:S01]  /*1ae0*/  CS2R R24, SRZ ;  /* 0x0000000000187805 */ /* 0x000fe2000001ff00 */
[----:B------:R-:W-:Y:S01]  /*1af0*/  IMAD.MOV.U32 R149, RZ, RZ, RZ ;  /* 0x000000ffff957224 */ /* 0x000fe200078e00ff */
[----:B------:R-:W-:Y:S01]  /*1b00*/  CS2R R26, SRZ ;  /* 0x00000000001a7805 */ /* 0x000fe2000001ff00 */
[----:B------:R-:W-:Y:S01]  /*1b10*/  IMAD.U32 R19, RZ, RZ, UR4 ;  /* 0x00000004ff137e24 */ /* 0x000fe2000f8e00ff */
        /* <DEDUP_REMOVED lines=29> */
[----:B------:R-:W-:Y:S01]  /*1cf0*/  CS2R R86, SRZ ;  /* 0x0000000000567805 */ /* 0x000fe2000001ff00 */
[----:B------:R-:W-:Y:S06]  /*1d00*/  @!P1 BRA `(.L_x_17) ;  /* 0x0000000800289947 */ /* 0x000fec0003800000 */
[----:B------:R-:W-:-:S13]  /*1d10*/  ISETP.NE.AND P1, PT, R146, 0x3, PT ;  /* 0x000000039200780c */ /* 0x000fda0003f25270 */
[----:B------:R-:W-:Y:S05]  /*1d20*/  @!P1 BRA `(.L_x_18) ;  /* 0x0000000000049947 */ /* 0x000fea0003800000 */
[----:B------:R-:W-:Y:S01]  /*1d30*/  BPT.TRAP 0x1 ;  /* 0x000000040000795c */ /* 0x000fe20000300000 */
.L_x_18:
[----:B------:R-:W-:Y:S01]  /*1d40*/  ULEA UR6, UR5, UR12, 0x3 ;  /* 0x0000000c05067291 */ /* 0x000fe2000f8e183f */
[----:B0-----:R-:W-:-:S05]  /*1d50*/  IMAD.U32 R16, RZ, RZ, UR4 ;  /* 0x00000004ff107e24 */ /* 0x001fca000f8e00ff */
[----:B------:R-:W-:-:S04]  /*1d60*/  SHF.L.U32 R16, R16, 0x1f, RZ ;  /* 0x0000001f10107819 */ /* 0x000fc800000006ff */
[----:B------:R0:W1:Y:S01]  /*1d70*/  SYNCS.PHASECHK.TRANS64.TRYWAIT P0, [UR6], R16 ;  /* 0x00000010ff0075a7 */ /* 0x0000620008000146 */
[----:B------:R-:W-:Y:S05]  /*1d80*/  @!P1 BRA `(.L_x_19) ;  /* 0x0000000000049947 */ /* 0x000fea0003800000 */
[----:B------:R-:W-:Y:S01]  /*1d90*/  BPT.TRAP 0x1 ;  /* 0x000000040000795c */ /* 0x000fe20000300000 */
.L_x_19:
[----:B-1----:R-:W-:Y:S05]  /*1da0*/  @P0 BRA `(.L_x_20) ;  /* 0x0000000000080947 */ /* 0x002fea0003800000 */
[----:B------:R-:W1:Y:S02]  /*1db0*/  SYNCS.PHASECHK.TRANS64.TRYWAIT P0, [UR6], R16 ;  /* 0x00000010ff0075a7 */ /* 0x000e640008000146 */
[----:B-1----:R-:W-:Y:S05]  /*1dc0*/  @!P0 BRA `(.L_x_21) ;  /* 0x0000008400e08947 */ /* 0x002fea0003800000 */
.L_x_20:
[----:B------:R-:W-:Y:S01]  /*1dd0*/  UIADD3 UR7, UR12, 0x12b80, URZ ;  /* 0x00012b800c077890 */ /* 0x000fe2000fffe03f */
[----:B------:R-:W-:Y:S01]  /*1de0*/  WARPGROUP.ARRIVE ;  /* 0x00000000000079c5 */ /* 0x000fe20000000000 */
[----:B------:R-:W-:Y:S01]  /*1df0*/  UIADD3 UR6, UR12, 0x380, URZ ;  /* 0x000003800c067890 */ /* 0x000fe2000fffe03f */
[----:B------:R-:W-:Y:S01]  /*1e00*/  CS2R R22, SRZ ;  /* 0x0000000000167805 */ /* 0x000fe2000001ff00 */
[----:B------:R-:W-:Y:S01]  /*1e10*/  USHF.R.U32.HI UR7, URZ, 0x4, UR7 ;  /* 0x000000043f077899 */ /* 0x000fe20008011607 */
[----:B------:R-:W-:Y:S01]  /*1e20*/  CS2R R20, SRZ ;  /* 0x0000000000147805 */ /* 0x000fe2000001ff00 */
[----:B------:R-:W-:Y:S01]  /*1e30*/  USHF.R.U32.HI UR6, URZ, 0x4, UR6 ;  /* 0x000000043f067899 */ /* 0x000fe20008011606 */
[----:B------:R-:W-:Y:S01]  /*1e40*/  CS2R R88, SRZ ;  /* 0x0000000000587805 */ /* 0x000fe2000001ff00 */
[----:B------:R-:W-:Y:S01]  /*1e50*/  ULOP3.LUT UR7, UR7, 0x3fff, URZ, 0xc0, !UPT ;  /* 0x00003fff07077892 */ /* 0x000fe2000f8ec03f */
[----:B------:R-:W-:Y:S01]  /*1e60*/  CS2R R90, SRZ ;  /* 0x00000000005a7805 */ /* 0x000fe2000001ff00 */
[----:B------:R-:W-:Y:S01]  /*1e70*/  ULOP3.LUT UR6, UR6, 0x3fff, URZ, 0xc0, !UPT ;  /* 0x00003fff06067892 */ /* 0x000fe2000f8ec03f */
[----:B------:R-:W-:Y:S01]  /*1e80*/  CS2R R92, SRZ ;  /* 0x00000000005c7805 */ /* 0x000fe2000001ff00 */
[----:B------:R-:W-:Y:S01]  /*1e90*/  ULOP3.LUT UR7, UR7, 0x10000, URZ, 0xfc, !UPT ;  /* 0x0001000007077892 */ /* 0x000fe2000f8efc3f */
[----:B------:R-:W-:Y:S01]  /*1ea0*/  CS2R R94, SRZ ;  /* 0x00000000005e7805 */ /* 0x000fe2000001ff00 */
[----:B------:R-:W-:Y:S01]  /*1eb0*/  ULOP3.LUT UR6, UR6, 0x10000, URZ, 0xfc, !UPT ;  /* 0x0001000006067892 */ /* 0x000fe2000f8efc3f */
[----:B------:R-:W-:Y:S01]  /*1ec0*/  CS2R R96, SRZ ;  /* 0x0000000000607805 */ /* 0x000fe2000001ff00 */
[----:B------:R-:W-:Y:S01]  /*1ed0*/  ULEA UR10, UR5, UR7, 0x8 ;  /* 0x00000007050a7291 */ /* 0x000fe2000f8e403f */
[----:B------:R-:W-:Y:S01]  /*1ee0*/  CS2R R98, SRZ ;  /* 0x0000000000627805 */ /* 0x000fe2000001ff00 */
[----:B------:R-:W-:Y:S01]  /*1ef0*/  ULEA UR8, UR5, UR6, 0x7 ;  /* 0x0000000605087291 */ /* 0x000fe2000f8e383f */
[----:B------:R-:W-:Y:S01]  /*1f00*/  CS2R R100, SRZ ;  /* 0x0000000000647805 */ /* 0x000fe2000001ff00 */
[----:B------:R-:W-:Y:S01]  /*1f10*/  ULDC UR7, c[0x0][0x50c] ;  /* 0x0001430000077ab9 */ /* 0x000fe20000000800 */
[----:B------:R-:W-:Y:S01]  /*1f20*/  UMOV UR9, 0xc0000010 ;  /* 0xc000001000097882 */ /* 0x000fe20000000000 */
[----:B------:R-:W-:Y:S01]  /*1f30*/  UISETP.NE.AND UP0, UPT, UR7, 0x1, UPT ;  /* 0x000000010700788c */ /* 0x000fe2000bf05270 */
[----:B------:R-:W-:Y:S01]  /*1f40*/  CS2R R102, SRZ ;  /* 0x0000000000667805 */ /* 0x000fe2000001ff00 */
[----:B------:R-:W-:Y:S01]  /*1f50*/  UMOV UR11, 0xc0000010 ;  /* 0xc0000010000b7882 */ /* 0x000fe20000000000 */
[----:B------:R-:W-:Y:S01]  /*1f60*/  UMOV UR6, 0x1 ;  /* 0x0000000100067882 */ /* 0x000fe20000000000 */
[----:B------:R-:W-:Y:S01]  /*1f70*/  USEL UR7, URZ, 0x1, UP0 ;  /* 0x000000013f077887 */ /* 0x000fe20008000000 */
[----:B------:R-:W-:Y:S01]  /*1f80*/  QGMMA.64x128x32.F32.E5M2.E5M2 R24, gdesc[UR8], RZ, !UPT, gsb0 ;  /* 0x01e00000081879f3 */ /* 0x000fe2000c0038ff */
[----:B------:R-:W-:-:S02]  /*1f90*/  CS2R R104, SRZ ;  /* 0x0000000000687805 */ /* 0x000fc4000001ff00 */
[----:B------:R-:W-:Y:S02]  /*1fa0*/  CS2R R106, SRZ ;  /* 0x00000000006a7805 */ /* 0x000fe4000001ff00 */
[----:B------:R-:W-:Y:S02]  /*1fb0*/  CS2R R108, SRZ ;  /* 0x00000000006c7805 */ /* 0x000fe4000001ff00 */
[----:B------:R-:W-:Y:S02]  /*1fc0*/  CS2R R110, SRZ ;  /* 0x00000000006e7805 */ /* 0x000fe4000001ff00 */
[----:B------:R-:W-:Y:S02]  /*1fd0*/  ISETP.NE.AND P0, PT, RZ, UR7, PT ;  /* 0x00000007ff007c0c */ /* 0x000fe4000bf05270 */
        /* <DEDUP_REMOVED lines=16> */
[----:B------:R-:W-:Y:S01]  /*20e0*/  CS2R R144, SRZ ;  /* 0x0000000000907805 */ /* 0x000fe2000001ff00 */
[----:B------:R-:W-:Y:S02]  /*20f0*/  IMAD.MOV.U32 R147, RZ, RZ, RZ ;  /* 0x000000ffff937224 */ /* 0x000fe400078e00ff */
[----:B------:R-:W-:Y:S01]  /*2100*/  IMAD.MOV.U32 R149, RZ, RZ, RZ ;  /* 0x000000ffff957224 */ /* 0x000fe200078e00ff */
[----:B------:R-:W-:Y:S06]  /*2110*/  @!P0 BRA `(.L_x_22) ;  /* 0x0000000400088947 */ /* 0x000fec0003800000 */
[----:B------:R-:W-:Y:S02]  /*2120*/  WARPGROUP.DEPBAR.LE gsb0, 0x0 ;  /* 0x00008000000079c5 */ /* 0x000fe40000010000 */
[----:B------:R-:W-:-:S01]  /*2130*/  FADD R149, RZ, R24 ;  /* 0x00000018ff957221 */ /* 0x000fc20000000000 */
[----:B------:R-:W-:Y:S01]  /*2140*/  FADD R144, RZ, R25 ;  /* 0x00000019ff907221 */ /* 0x000fe20000000000 */
        /* <DEDUP_REMOVED lines=62> */
[----:B------:R-:W-:-:S06]  /*2530*/  UMOV UR6, URZ ;  /* 0x0000003f00067c82 */ /* 0x000fcc0008000000 */
.L_x_22:
[----:B------:R-:W-:-:S04]  /*2540*/  UIADD3 UR17, UR5, 0x1, URZ ;  /* 0x0000000105117890 */ /* 0x000fc8000fffe03f */
[----:B------:R-:W-:-:S04]  /*2550*/  UISETP.NE.AND UP0, UPT, UR17, 0x25, UPT ;  /* 0x000000251100788c */ /* 0x000fc8000bf05270 */
[----:B------:R-:W-:Y:S02]  /*2560*/  USEL UR8, URZ, 0x1, UP0 ;  /* 0x000000013f087887 */ /* 0x000fe40008000000 */
[----:B------:R-:W-:Y:S02]  /*2570*/  USEL UR17, UR17, URZ, UP0 ;  /* 0x0000003f11117287 */ /* 0x000fe40008000000 */
[----:B------:R-:W-:-:S06]  /*2580*/  ULOP3.LUT UR8, UR4, UR8, URZ, 0x3c, !UPT ;  /* 0x0000000804087292 */ /* 0x000fcc000f8e3c3f */
[----:B------:R-:W-:Y:S01]  /*2590*/  IMAD.U32 R19, RZ, RZ, UR8 ;  /* 0x00000008ff137e24 */ /* 0x000fe2000f8e00ff */
[----:B------:R-:W-:-:S06]  /*25a0*/  UMOV UR8, 0x1 ;  /* 0x0000000100087882 */ /* 0x000fcc0000000000 */
.L_x_17:
[----:B------:R-:W-:-:S06]  /*25b0*/  UISETP.GE.AND UP0, UPT, UR14, 0x1, UPT ;  /* 0x000000010e00788c */ /* 0x000fcc000bf06270 */
[----:B------:R-:W-:-:S13]  /*25c0*/  PLOP3.LUT P0, PT, PT, PT, UP0, 0x80, 0x0 ;  /* 0x000000000000781c */ /* 0x000fda0003f0f008 */
[----:B------:R-:W-:Y:S05]  /*25d0*/  @!P0 BRA `(.L_x_23) ;  /* 0x0000000400f08947 */ /* 0x000fea0003800000 */
[----:B01----:R-:W-:Y:S01]  /*25e0*/  IMAD.U32 R16, RZ, RZ, UR14 ;  /* 0x0000000eff107e24 */ /* 0x003fe2000f8e00ff */
[----:B------:R-:W-:Y:S01]  /*25f0*/  UMOV UR20, UR5 ;  /* 0x0000000500147c82 */ /* 0x000fe20008000000 */
[----:B------:R-:W-:-:S05]  /*2600*/  ULDC UR24, c[0x0][0x50c] ;  /* 0x0001430000187ab9 */ /* 0x000fca0000000800 */
.L_x_31:
[----:B------:R-:W-:-:S13]  /*2610*/  ISETP.NE.AND P1, PT, R146, 0x3, PT ;  /* 0x000000039200780c */ /* 0x000fda0003f25270 */
[----:B01----:R-:W-:Y:S05]  /*2620*/  @!P1 BRA `(.L_x_24) ;  /* 0x0000000000049947 */ /* 0x003fea0003800000 */
[----:B------:R-:W-:Y:S01]  /*2630*/  BPT.TRAP 0x1 ;  /* 0x000000040000795c */ /* 0x000fe20000300000 */
.L_x_24:
[----:B------:R-:W-:Y:S01]  /*2640*/  ULEA UR9, UR17, UR12, 0x3 ;  /* 0x0000000c11097291 */ /* 0x000fe2000f8e183f */
[----:B------:R-:W-:-:S08]  /*2650*/  SHF.L.U32 R17, R19, 0x1f, RZ ;  /* 0x0000001f13117819 */ /* 0x000fd000000006ff */
[----:B------:R0:W1:Y:S01]  /*2660*/  SYNCS.PHASECHK.TRANS64.TRYWAIT P0, [UR9], R17 ;  /* 0x00000011ff0075a7 */ /* 0x0000620008000149 */
[----:B------:R-:W-:Y:S05]  /*2670*/  @!P1 BRA `(.L_x_25) ;  /* 0x0000000000049947 */ /* 0x000fea0003800000 */
[----:B------:R-:W-:Y:S01]  /*2680*/  BPT.TRAP 0x1 ;  /* 0x000000040000795c */ /* 0x000fe20000300000 */
.L_x_25:
[----:B-1----:R-:W-:Y:S05]  /*2690*/  @P0 BRA `(.L_x_26) ;  /* 0x0000000000080947 */ /* 0x002fea0003800000 */
[----:B------:R-:W1:Y:S02]  /*26a0*/  SYNCS.PHASECHK.TRANS64.TRYWAIT P0, [UR9], R17 ;  /* 0x00000011ff0075a7 */ /* 0x000e640008000149 */
[----:B-1----:R-:W-:Y:S05]  /*26b0*/  @!P0 BRA `(.L_x_27) ;  /* 0x0000007c00bc8947 */ /* 0x002fea0003800000 */
.L_x_26:
[----:B------:R-:W-:Y:S01]  /*26c0*/  UIADD3 UR9, UR12, 0x380, URZ ;  /* 0x000003800c097890 */ /* 0x000fe2000fffe03f */
[----:B------:R-:W-:Y:S01]  /*26d0*/  WARPGROUP.ARRIVE ;  /* 0x00000000000079c5 */ /* 0x000fe20000000000 */
[----:B------:R-:W-:Y:S02]  /*26e0*/  UIADD3 UR10, UR12, 0x12b80, URZ ;  /* 0x00012b800c0a7890 */ /* 0x000fe4000fffe03f */
[----:B------:R-:W-:Y:S02]  /*26f0*/  UISETP.NE.AND UP0, UPT, UR7, URZ, UPT ;  /* 0x0000003f0700728c */ /* 0x000fe4000bf05270 */
[----:B------:R-:W-:Y:S02]  /*2700*/  USHF.R.U32.HI UR9, URZ, 0x4, UR9 ;  /* 0x000000043f097899 */ /* 0x000fe40008011609 */
[----:B------:R-:W-:Y:S02]  /*2710*/  USHF.R.U32.HI UR10, URZ, 0x4, UR10 ;  /* 0x000000043f0a7899 */ /* 0x000fe4000801160a */
[----:B------:R-:W-:-:S02]  /*2720*/  USEL UR8, UR8, URZ, !UP0 ;  /* 0x0000003f08087287 */ /* 0x000fc4000c000000 */
[----:B------:R-:W-:Y:S02]  /*2730*/  ULOP3.LUT UR9, UR9, 0x3fff, URZ, 0xc0, !UPT ;  /* 0x00003fff09097892 */ /* 0x000fe4000f8ec03f */
[----:B------:R-:W-:Y:S02]  /*2740*/  ULOP3.LUT UR10, UR10, 0x3fff, URZ, 0xc0, !UPT ;  /* 0x00003fff0a0a7892 */ /* 0x000fe4000f8ec03f */
[----:B------:R-:W-:Y:S02]  /*2750*/  UISETP.NE.U32.AND UP0, UPT, UR8, URZ, UPT ;  /* 0x0000003f0800728c */ /* 0x000fe4000bf05070 */
[----:B------:R-:W-:Y:S02]  /*2760*/  ULOP3.LUT UR8, UR9, 0x10000, URZ, 0xfc, !UPT ;  /* 0x0001000009087892 */ /* 0x000fe4000f8efc3f */
[----:B------:R-:W-:Y:S02]  /*2770*/  ULOP3.LUT UR10, UR10, 0x10000, URZ, 0xfc, !UPT ;  /* 0x000100000a0a7892 */ /* 0x000fe4000f8efc3f */
[----:B------:R-:W-:-:S02]  /*2780*/  ULEA UR8, UR17, UR8, 0x7 ;  /* 0x0000000811087291 */ /* 0x000fc4000f8e383f */
[----:B------:R-:W-:Y:S01]  /*2790*/  ULEA UR10, UR17, UR10, 0x8 ;  /* 0x0000000a110a7291 */ /* 0x000fe2000f8e403f */
[----:B------:R-:W-:Y:S01]  /*27a0*/  UMOV UR9, 0xc0000010 ;  /* 0xc000001000097882 */ /* 0x000fe20000000000 */
[----:B------:R-:W-:Y:S01]  /*27b0*/  UMOV UR11, 0xc0000010 ;  /* 0xc0000010000b7882 */ /* 0x000fe20000000000 */
[----:B------:R-:W-:-:S06]  /*27c0*/  UIADD3 UR6, UR6, 0x1, URZ ;  /* 0x0000000106067890 */ /* 0x000fcc000fffe03f */
[----:B------:R-:W-:Y:S01]  /*27d0*/  QGMMA.64x128x32.F32.E5M2.E5M2 R24, gdesc[UR8], R24, UP0, gsb0 ;  /* 0x01e00000081879f3 */ /* 0x000fe2000b803818 */
[----:B------:R-:W-:-:S04]  /*27e0*/  UISETP.NE.AND UP0, UPT, UR6, UR24, UPT ;  /* 0x000000180600728c */ /* 0x000fc8000bf05270 */
[----:B------:R-:W-:-:S06]  /*27f0*/  USEL UR7, URZ, 0x1, UP0 ;  /* 0x000000013f077887 */ /* 0x000fcc0008000000 */
[----:B------:R-:W-:Y:S01]  /*2800*/  ISETP.NE.AND P0, PT, RZ, UR7, PT ;  /* 0x00000007ff007c0c */ /* 0x000fe2000bf05270 */
[----:B------:R-:W-:-:S12]  /*2810*/  WARPGROUP.DEPBAR.LE gsb0, 0x1 ;  /* 0x00008000000079c5 */ /* 0x000fd80000010100 */
[----:B------:R-:W-:Y:S05]  /*2820*/  @!P0 BRA `(.L_x_28) ;  /* 0x0000000400088947 */ /* 0x000fea0003800000 */
[----:B------:R-:W-:Y:S02]  /*2830*/  WARPGROUP.DEPBAR.LE gsb0, 0x0 ;  /* 0x00008000000079c5 */ /* 0x000fe40000010000 */
[----:B------:R-:W-:-:S01]  /*2840*/  FADD R149, R24, R149 ;  /* 0x0000009518957221 */ /* 0x000fc20000000000 */
[----:B------:R-:W-:Y:S01]  /*2850*/  FADD R144, R25, R144 ;  /* 0x0000009019907221 */ /* 0x000fe20000000000 */
        /* <DEDUP_REMOVED lines=62> */
[----:B------:R-:W-:-:S06]  /*2c40*/  UMOV UR6, URZ ;  /* 0x0000003f00067c82 */ /* 0x000fcc0008000000 */
.L_x_28:
[----:B------:R-:W-:Y:S05]  /*2c50*/  @!P1 BRA `(.L_x_29) ;  /* 0x0000000000049947 */ /* 0x000fea0003800000 */
[----:B------:R-:W-:Y:S01]  /*2c60*/  BPT.TRAP 0x1 ;  /* 0x000000040000795c */ /* 0x000fe20000300000 */
.L_x_29:
[----:B------:R-:W-:Y:S01]  /*2c70*/  ULEA UR8, UR20, UR12, 0x3 ;  /* 0x0000000c14087291 */ /* 0x000fe2000f8e183f */
[----:B------:R-:W-:-:S03]  /*2c80*/  ISETP.GT.U32.AND P0, PT, R7, 0x1, PT ;  /* 0x000000010700780c */ /* 0x000fc60003f04070 */
[----:B------:R-:W-:-:S04]  /*2c90*/  UIADD3 UR8, UR8, 0x128, URZ ;  /* 0x0000012808087890 */ /* 0x000fc8000fffe03f */
[----:B------:R-:W-:-:S09]  /*2ca0*/  UPRMT UR8, URZ, 0x654, UR8 ;  /* 0x000006543f087896 */ /* 0x000fd20008000008 */
[----:B------:R-:W-:Y:S01]  /*2cb0*/  SYNCS.ARRIVE.TRANS64.RED.A1T0 RZ, [UR8], RZ ;  /* 0x000000ffffff79a7 */ /* 0x000fe20008100408 */
[----:B------:R-:W-:Y:S05]  /*2cc0*/  @P0 BRA `(.L_x_30) ;  /* 0x0000000000040947 */ /* 0x000fea0003800000 */
[----:B------:R-:W-:Y:S01]  /*2cd0*/  BPT.TRAP 0x1 ;  /* 0x000000040000795c */ /* 0x000fe20000300000 */
.L_x_30:
[----:B------:R-:W-:Y:S01]  /*2ce0*/  UIADD3 UR17, UR17, 0x1, URZ ;  /* 0x0000000111117890 */ /* 0x000fe2000fffe03f */
[C---:B------:R-:W-:Y:S01]  /*2cf0*/  ISETP.GT.AND P0, PT, R16.reuse, 0x1, PT ;  /* 0x000000011000780c */ /* 0x040fe20003f04270 */
[----:B------:R-:W-:Y:S01]  /*2d00*/  UIADD3 UR20, UR20, 0x1, URZ ;  /* 0x0000000114147890 */ /* 0x000fe2000fffe03f */
[----:B------:R-:W-:Y:S01]  /*2d10*/  VIADD R16, R16, 0xffffffff ;  /* 0xffffffff10107836 */ /* 0x000fe20000000000 */
[----:B------:R-:W-:Y:S02]  /*2d20*/  UISETP.NE.AND UP0, UPT, UR17, 0x25, UPT ;  /* 0x000000251100788c */ /* 0x000fe4000bf05270 */
[----:B------:R-:W-:Y:S02]  /*2d30*/  UISETP.NE.AND UP1, UPT, UR20, 0x25, UPT ;  /* 0x000000251400788c */ /* 0x000fe4000bf25270 */
[----:B------:R-:W-:Y:S02]  /*2d40*/  USEL UR8, URZ, 0x1, UP0 ;  /* 0x000000013f087887 */ /* 0x000fe40008000000 */
[----:B------:R-:W-:-:S02]  /*2d50*/  USEL UR17, UR17, URZ, UP0 ;  /* 0x0000003f11117287 */ /* 0x000fc40008000000 */
[----:B------:R-:W-:Y:S02]  /*2d60*/  USEL UR20, UR20, URZ, UP1 ;  /* 0x0000003f14147287 */ /* 0x000fe40008800000 */
[----:B------:R-:W-:Y:S01]  /*2d70*/  LOP3.LUT R19, R19, UR8, RZ, 0x3c, !PT ;  /* 0x0000000813137c12 */ /* 0x000fe2000f8e3cff */
[----:B------:R-:W-:Y:S01]  /*2d80*/  UMOV UR8, 0x1 ;  /* 0x0000000100087882 */ /* 0x000fe20000000000 */
[----:B------:R-:W-:Y:S08]  /*2d90*/  @P0 BRA `(.L_x_31) ;  /* 0xfffffff8001c0947 */ /* 0x000ff0000383ffff */
.L_x_23:
[----:B------:R-:W-:Y:S01]  /*2da0*/  UISETP.NE.AND UP0, UPT, UR6, URZ, UPT ;  /* 0x0000003f0600728c */ /* 0x000fe2000bf05270 */
[----:B01----:R-:W0:Y:S01]  /*2db0*/  LDC R16, c[0x0][0x28c] ;  /* 0x0000a300ff107b82 */ /* 0x003e220000000800 */
[----:B------:R-:W-:Y:S02]  /*2dc0*/  IMAD.U32 R17, RZ, RZ, UR23 ;  /* 0x00000017ff117e24 */ /* 0x000fe4000f8e00ff */
[----:B------:R-:W-:-:S06]  /*2dd0*/  USEL UR6, URZ, 0x1, !UP0 ;  /* 0x000000013f067887 */ /* 0x000fcc000c000000 */
[----:B------:R-:W-:-:S13]  /*2de0*/  ISETP.NE.AND P0, PT, RZ, UR6, PT ;  /* 0x00000006ff007c0c */ /* 0x000fda000bf05270 */
[----:B------:R-:W-:Y:S05]  /*2df0*/  @!P0 BRA `(.L_x_32) ;  /* 0x0000000400048947 */ /* 0x000fea0003800000 */
[----:B------:R-:W-:Y:S02]  /*2e00*/  WARPGROUP.DEPBAR.LE gsb0, 0x0 ;  /* 0x00008000000079c5 */ /* 0x000fe40000010000 */
[----:B------:R-:W-:Y:S01]  /*2e10*/  FADD R149, R24, R149 ;  /* 0x0000009518957221 */ /* 0x000fe20000000000 */
        /* <DEDUP_REMOVED lines=62> */
[----:B------:R-:W-:-:S07]  /*3200*/  FADD R22, R22, R87 ;  /* 0x0000005716167221 */ /* 0x000fce0000000000 */
.L_x_32:
[----:B0-----:R-:W-:Y:S01]  /*3210*/  ISETP.GE.AND P0, PT, R16, 0x1, PT ;  /* 0x000000011000780c */ /* 0x001fe20003f06270 */
[----:B------:R0:W-:Y:S01]  /*3220*/  SYNCS.ARRIVE.TRANS64.A1T0 RZ, [R17+UR22], RZ ;  /* 0x000000ff11ff79a7 */ /* 0x0001e20008100016 */
[----:B------:R-:W-:-:S11]  /*3230*/  WARPGROUP.DEPBAR.LE gsb0, 0x0 ;  /* 0x00008000000079c5 */ /* 0x000fd60000010000 */
[----:B------:R-:W-:Y:S05]  /*3240*/  @!P0 BRA `(.L_x_33) ;  /* 0x0000000000408947 */ /* 0x000fea0003800000 */
[----:B------:R-:W-:-:S13]  /*3250*/  ISETP.NE.AND P0, PT, R146, 0x3, PT ;  /* 0x000000039200780c */ /* 0x000fda0003f05270 */
[----:B------:R-:W-:Y:S05]  /*3260*/  @!P0 BRA `(.L_x_34) ;  /* 0x0000000000048947 */ /* 0x000fea0003800000 */
[----:B------:R-:W-:Y:S01]  /*3270*/  BPT.TRAP 0x1 ;  /* 0x000000040000795c */ /* 0x000fe20000300000 */
.L_x_34:
[----:B------:R-:W-:Y:S01]  /*3280*/  UIADD3 UR8, UR14, UR5, URZ ;  /* 0x000000050e087290 */ /* 0x000fe2000fffe03f */
[----:B------:R-:W-:-:S03]  /*3290*/  ISETP.GT.U32.AND P0, PT, R7, 0x1, PT ;  /* 0x000000010700780c */ /* 0x000fc60003f04070 */
[----:B------:R-:W-:-:S04]  /*32a0*/  UIMAD.WIDE.U32 UR6, UR8, -0x45306eb3, URZ ;  /* 0xbacf914d080678a5 */ /* 0x000fc8000f8e003f */
[----:B------:R-:W-:-:S04]  /*32b0*/  UIADD3 UR6, UR8, -UR7, URZ ;  /* 0x8000000708067290 */ /* 0x000fc8000fffe03f */
[----:B------:R-:W-:-:S04]  /*32c0*/  ULEA.HI UR6, UR6, UR7, URZ, 0x1f ;  /* 0x0000000706067291 */ /* 0x000fc8000f8ff83f */
[----:B------:R-:W-:-:S04]  /*32d0*/  USHF.R.U32.HI UR6, URZ, 0x5, UR6 ;  /* 0x000000053f067899 */ /* 0x000fc80008011606 */
[----:B------:R-:W-:-:S04]  /*32e0*/  UIMAD UR6, UR6, -0x25, UR8 ;  /* 0xffffffdb060678a4 */ /* 0x000fc8000f8e0208 */
[----:B------:R-:W-:-:S04]  /*32f0*/  ULEA UR6, UR6, UR12, 0x3 ;  /* 0x0000000c06067291 */ /* 0x000fc8000f8e183f */
[----:B------:R-:W-:-:S04]  /*3300*/  UIADD3 UR6, UR6, 0x128, URZ ;  /* 0x0000012806067890 */ /* 0x000fc8000fffe03f */
[----:B------:R-:W-:-:S09]  /*3310*/  UPRMT UR6, URZ, 0x654, UR6 ;  /* 0x000006543f067896 */ /* 0x000fd20008000006 */
[----:B------:R-:W-:Y:S01]  /*3320*/  SYNCS.ARRIVE.TRANS64.RED.A1T0 RZ, [UR6], RZ ;  /* 0x000000ffffff79a7 */ /* 0x000fe20008100406 */
[----:B------:R-:W-:Y:S05]  /*3330*/  @P0 BRA `(.L_x_33) ;  /* 0x0000000000040947 */ /* 0x000fea0003800000 */
[----:B------:R-:W-:Y:S01]  /*3340*/  BPT.TRAP 0x1 ;  /* 0x000000040000795c */ /* 0x000fe20000300000 */
.L_x_33:
[----:B------:R-:W-:Y:S01]  /*3350*/  SHF.L.U32 R16, R148, 0x1f, RZ ;  /* 0x0000001f94107819 */ /* 0x000fe200000006ff */
[----:B------:R-:W-:Y:S01]  /*3360*/  UIADD3 UR8, UR21, UR5, URZ ;  /* 0x0000000515087290 */ /* 0x000fe2000fffe03f */
[----:B------:R-:W1:Y:S01]  /*3370*/  LDC R32, c[0x0][0x288] ;  /* 0x0000a200ff207b82 */ /* 0x000e620000000800 */
[----:B------:R-:W-:Y:S01]  /*3380*/  UISETP.GE.U32.AND UP1, UPT, UR21, 0x25, UPT ;  /* 0x000000251500788c */ /* 0x000fe2000bf26070 */
[----:B------:R-:W-:Y:S01]  /*3390*/  IMAD.SHL.U32 R26, R11, 0x2, RZ ;  /* 0x000000020b1a7824 */ /* 0x000fe200078e00ff */
[----:B------:R-:W-:Y:S02]  /*33a0*/  UISETP.GT.U32.AND UP0, UPT, UR8, 0x24, UPT ;  /* 0x000000240800788c */ /* 0x000fe4000bf04070 */
[----:B------:R-:W-:Y:S02]  /*33b0*/  UIMAD.WIDE.U32 UR6, UR8, -0x45306eb3, URZ ;  /* 0xbacf914d080678a5 */ /* 0x000fe4000f8e003f */
[----:B------:R-:W-:Y:S01]  /*33c0*/  UISETP.LT.U32.AND UP0, UPT, UR21, 0x25, UP0 ;  /* 0x000000251500788c */ /* 0x000fe20008701070 */
[----:B------:R-:W2:Y:S01]  /*33d0*/  SYNCS.PHASECHK.TRANS64.TRYWAIT P0, [UR15+0x8], R16 ;  /* 0x00000810ff0075a7 */ /* 0x000ea2000800014f */
[----:B------:R-:W-:Y:S01]  /*33e0*/  UIADD3 UR5, UR8, -UR7, URZ ;  /* 0x8000000708057290 */ /* 0x000fe2000fffe03f */
[----:B------:R-:W-:Y:S01]  /*33f0*/  SHF.R.S32.HI R27, RZ, 0x1f, R26 ;  /* 0x0000001fff1b7819 */ /* 0x000fe2000001141a */
[----:B------:R-:W-:-:S02]  /*3400*/  USEL UR6, URZ, 0x1, !UP0 ;  /* 0x000000013f067887 */ /* 0x000fc4000c000000 */
[----:B------:R-:W-:Y:S02]  /*3410*/  ULEA.HI UR5, UR5, UR7, URZ, 0x1f ;  /* 0x0000000705057291 */ /* 0x000fe4000f8ff83f */
[----:B------:R-:W-:Y:S02]  /*3420*/  ULOP3.LUT UR4, UR4, UR6, URZ, 0x3c, !UPT ;  /* 0x0000000604047292 */ /* 0x000fe4000f8e3c3f */
[----:B------:R-:W-:-:S04]  /*3430*/  USHF.R.U32.HI UR5, URZ, 0x5, UR5 ;  /* 0x000000053f057899 */ /* 0x000fc80008011605 */
[----:B------:R-:W-:Y:S02]  /*3440*/  @UP1 ULOP3.LUT UR4, UR4, 0x1, UR5, 0x78, !UPT ;  /* 0x0000000104041892 */ /* 0x000fe4000f8e7805 */
[----:B------:R-:W-:Y:S01]  /*3450*/  UIMAD UR5, UR5, -0x25, UR8 ;  /* 0xffffffdb050578a4 */ /* 0x000fe2000f8e0208 */
[----:B-12---:R-:W-:Y:S11]  /*3460*/  @!P0 BRA `(.L_x_35) ;  /* 0x0000007000688947 */ /* 0x006ff60003800000 */
.L_x_226:
[----:B------:R-:W-:Y:S01]  /*3470*/  IMAD.SHL.U32 R28, R6, 0x40, RZ ;  /* 0x00000040061c7824 */ /* 0x000fe200078e00ff */
[----:B------:R-:W-:Y:S01]  /*3480*/  ULDC UR8, c[0x0][0x284] ;  /* 0x0000a10000087ab9 */ /* 0x000fe20000000800 */
[----:B------:R-:W-:Y:S01]  /*3490*/  IMAD.SHL.U32 R29, R5, 0x80, RZ ;  /* 0x00000080051d7824 */ /* 0x000fe200078e00ff */
[----:B------:R-:W-:Y:S01]  /*34a0*/  SHF.R.S32.HI R34, RZ, 0x1f, R4 ;  /* 0x0000001fff227819 */ /* 0x000fe20000011404 */
[----:B------:R-:W-:Y:S01]  /*34b0*/  ULDC.64 UR6, c[0x0][0x5d0] ;  /* 0x0001740000067ab9 */ /* 0x000fe20000000a00 */
[----:B------:R-:W-:Y:S01]  /*34c0*/  ISETP.GE.AND P0, PT, R28, UR8, PT ;  /* 0x000000081c007c0c */ /* 0x000fe2000bf06270 */
[----:B0-----:R-:W-:Y:S01]  /*34d0*/  IMAD.WIDE.U32 R16, R4, UR6, R26 ;  /* 0x0000000604107c25 */ /* 0x001fe2000f8e001a */
[----:B------:R-:W-:Y:S02]  /*34e0*/  SHF.R.S32.HI R33, RZ, 0x1f, R29 ;  /* 0x0000001fff217819 */ /* 0x000fe4000001141d */
[C---:B------:R-:W-:Y:S01]  /*34f0*/  ISETP.GE.OR P0, PT, R29.reuse, R32, P0 ;  /* 0x000000201d00720c */ /* 0x040fe20000706670 */
[----:B------:R-:W-:Y:S01]  /*3500*/  IMAD R5, R34, UR6, RZ ;  /* 0x0000000622057c24 */ /* 0x000fe2000f8e02ff */
[----:B------:R-:W-:-:S03]  /*3510*/  IADD3 R16, P1, R29, R16, RZ ;  /* 0x000000101d107210 */ /* 0x000fc60007f3e0ff */
[----:B------:R-:W-:-:S05]  /*3520*/  IMAD R5, R4, UR7, R5 ;  /* 0x0000000704057c24 */ /* 0x000fca000f8e0205 */
[----:B------:R-:W-:-:S03]  /*3530*/  IADD3.X R17, R33, R17, R5, P1, !PT ;  /* 0x0000001121117210 */ /* 0x000fc60000ffe405 */
[----:B------:R-:W-:Y:S05]  /*3540*/  @P0 BRA `(.L_x_36) ;  /* 0x0000004400b80947 */ /* 0x000fea0003800000 */
[----:B------:R-:W0:Y:S01]  /*3550*/  LDC.64 R30, c[0x0][0x5c8] ;  /* 0x00017200ff1e7b82 */ /* 0x000e220000000a00 */
[----:B------:R-:W-:Y:S01]  /*3560*/  IMAD.WIDE R24, R6, 0x40, R14 ;  /* 0x0000004006187825 */ /* 0x000fe200078e020e */
[----:B------:R-:W-:Y:S01]  /*3570*/  ULDC.64 UR6, c[0x0][0x5c0] ;  /* 0x0001700000067ab9 */ /* 0x000fe20000000a00 */
[----:B------:R-:W-:Y:S02]  /*3580*/  BSSY B0, `(.L_x_36) ;  /* 0x000046a000007945 */ /* 0x000fe40003800000 */
[----:B------:R-:W-:-:S04]  /*3590*/  IMAD R6, R11, -0x2, R32 ;  /* 0xfffffffe0b067824 */ /* 0x000fc800078e0220 */
[----:B------:R-:W-:Y:S02]  /*35a0*/  IMAD.IADD R6, R6, 0x1, -R29 ;  /* 0x0000000106067824 */ /* 0x000fe400078e0a1d */
[-C--:B0-----:R-:W-:Y:S02]  /*35b0*/  IMAD R5, R25, R30.reuse, RZ ;  /* 0x0000001e19057224 */ /* 0x081fe400078e02ff */
[----:B------:R-:W-:-:S04]  /*35c0*/  IMAD.WIDE.U32 R16, R24, R30, R16 ;  /* 0x0000001e18107225 */ /* 0x000fc800078e0010 */
[----:B------:R-:W-:Y:S01]  /*35d0*/  IMAD R19, R24, R31, R5 ;  /* 0x0000001f18137224 */ /* 0x000fe200078e0205 */
[----:B------:R-:W-:Y:S02]  /*35e0*/  LEA R5, P0, R30, R16, 0x3 ;  /* 0x000000101e057211 */ /* 0x000fe400078018ff */
[----:B------:R-:W-:Y:S01]  /*35f0*/  IADD3 R18, P1, R16, UR6, RZ ;  /* 0x0000000610127c10 */ /* 0x000fe2000ff3e0ff */
[----:B------:R-:W-:Y:S01]  /*3600*/  IMAD.IADD R19, R17, 0x1, R19 ;  /* 0x0000000111137824 */ /* 0x000fe200078e0213 */
[----:B------:R-:W-:-:S04]  /*3610*/  IADD3 R16, P3, R5, UR6, RZ ;  /* 0x0000000605107c10 */ /* 0x000fc8000ff7e0ff */
[----:B------:R-:W-:Y:S01]  /*3620*/  LEA.HI.X R5, R30, R19, R31, 0x3, P0 ;  /* 0x000000131e057211 */ /* 0x000fe200000f1c1f */
[----:B------:R-:W-:Y:S01]  /*3630*/  IMAD.IADD R30, R13, 0x1, -R28 ;  /* 0x000000010d1e7824 */ /* 0x000fe200078e0a1c */
[----:B-----5:R-:W-:Y:S02]  /*3640*/  FSETP.NEU.AND P0, PT, R12, RZ, PT ;  /* 0x000000ff0c00720b */ /* 0x020fe40003f0d000 */
[----:B------:R-:W-:Y:S02]  /*3650*/  IADD3.X R19, R19, UR7, RZ, P1, !PT ;  /* 0x0000000713137c10 */ /* 0x000fe40008ffe4ff */
[----:B------:R-:W-:-:S09]  /*3660*/  IADD3.X R17, R5, UR7, RZ, P3, !PT ;  /* 0x0000000705117c10 */ /* 0x000fd20009ffe4ff */
[----:B------:R-:W-:Y:S05]  /*3670*/  @!P0 BRA `(.L_x_37) ;  /* 0x0000003400608947 */ /* 0x000fea0003800000 */
[----:B------:R-:W-:Y:S01]  /*3680*/  ULDC.64 UR6, c[0x0][0x5b8] ;  /* 0x00016e0000067ab9 */ /* 0x000fe20000000a00 */
[----:B------:R-:W-:Y:S01]  /*3690*/  ULDC.64 UR8, c[0x0][0x5a8] ;  /* 0x00016a0000087ab9 */ /* 0x000fe20000000a00 */
[----:B------:R-:W-:Y:S01]  /*36a0*/  IMAD.WIDE.U32 R26, R4, UR6, R26 ;  /* 0x00000006041a7c25 */ /* 0x000fe2000f8e001a */
[----:B------:R-:W-:Y:S01]  /*36b0*/  BSSY B1, `(.L_x_38) ;  /* 0x0000010000017945 */ /* 0x000fe20003800000 */
[----:B------:R-:W-:Y:S02]  /*36c0*/  PRMT R28, RZ, 0x7610, R28 ;  /* 0x00007610ff1c7816 */ /* 0x000fe4000000001c */
[----:B------:R-:W-:Y:S01]  /*36d0*/  IMAD R5, R34, UR6, RZ ;  /* 0x0000000622057c24 */ /* 0x000fe2000f8e02ff */
[----:B------:R-:W-:-:S03]  /*36e0*/  IADD3 R26, P0, R29, R26, RZ ;  /* 0x0000001a1d1a7210 */ /* 0x000fc60007f1e0ff */
[----:B------:R-:W-:Y:S01]  /*36f0*/  IMAD R5, R4, UR7, R5 ;  /* 0x0000000704057c24 */ /* 0x000fe2000f8e0205 */
[----:B------:R-:W-:Y:S02]  /*3700*/  ULDC.64 UR6, c[0x0][0x5b0] ;  /* 0x00016c0000067ab9 */ /* 0x000fe40000000a00 */
[----:B------:R-:W-:Y:S02]  /*3710*/  IMAD R29, R25, UR6, RZ ;  /* 0x00000006191d7c24 */ /* 0x000fe4000f8e02ff */
[----:B------:R-:W-:Y:S02]  /*3720*/  IADD3.X R27, R33, R27, R5, P0, !PT ;  /* 0x0000001b211b7210 */ /* 0x000fe400007fe405 */
[----:B------:R-:W-:Y:S01]  /*3730*/  ISETP.GE.AND P0, PT, R30, 0x1, PT ;  /* 0x000000011e00780c */ /* 0x000fe20003f06270 */
[C---:B------:R-:W-:Y:S02]  /*3740*/  IMAD R29, R24.reuse, UR7, R29 ;  /* 0x00000007181d7c24 */ /* 0x040fe4000f8e021d */
[----:B------:R-:W-:Y:S01]  /*3750*/  IMAD.WIDE.U32 R4, R24, UR6, R26 ;  /* 0x0000000618047c25 */ /* 0x000fe2000f8e001a */
[----:B------:R-:W-:-:S02]  /*3760*/  ISETP.LT.OR P4, PT, R6, 0x1, !P0 ;  /* 0x000000010600780c */ /* 0x000fc40004781670 */
[----:B------:R-:W-:-:S04]  /*3770*/  IADD3 R4, P1, R4, UR8, RZ ;  /* 0x0000000804047c10 */ /* 0x000fc8000ff3e0ff */
[----:B------:R-:W-:-:S07]  /*3780*/  IADD3.X R5, R5, UR9, R29, P1, !PT ;  /* 0x0000000905057c10 */ /* 0x000fce0008ffe41d */
[----:B------:R-:W-:Y:S05]  /*3790*/  @P4 BRA `(.L_x_39) ;  /* 0x0000000000044947 */ /* 0x000fea0003800000 */
[----:B------:R0:W5:Y:S02]  /*37a0*/  LDG.E.U8 R28, desc[UR18][R4.64] ;  /* 0x00000012041c7981 */ /* 0x000164000c1e1100 */
.L_x_39:
[----:B------:R-:W-:Y:S05]  /*37b0*/  BSYNC B1 ;  /* 0x0000000000017941 */ /* 0x000fea0003800000 */
.L_x_38:
[----:B-----5:R-:W-:Y:S01]  /*37c0*/  LOP3.LUT R28, R28, 0xff, RZ, 0xc0, !PT ;  /* 0x000000ff1c1c7812 */ /* 0x020fe200078ec0ff */
[----:B------:R-:W-:Y:S01]  /*37d0*/  BSSY B1, `(.L_x_40) ;  /* 0x000000b000017945 */ /* 0x000fe20003800000 */
[----:B------:R-:W-:Y:S02]  /*37e0*/  ISETP.LT.OR P3, PT, R6, 0x2, !P0 ;  /* 0x000000020600780c */ /* 0x000fe40004761670 */
[----:B------:R-:W-:-:S05]  /*37f0*/  F2FP.F16.E5M2.UNPACK_B R28, R28 ;  /* 0x0000001cff1c723e */ /* 0x000fca00020004ff */
[----:B------:R-:W-:-:S05]  /*3800*/  HADD2.F32 R29, -RZ, R28.H0_H0 ;  /* 0x2000001cff1d7230 */ /* 0x000fca0000004100 */
[----:B------:R-:W-:-:S04]  /*3810*/  FMUL R28, R29, R12 ;  /* 0x0000000c1d1c7220 */ /* 0x000fc80000400000 */
[----:B------:R-:W-:-:S05]  /*3820*/  FFMA R28, R149, R10, R28 ;  /* 0x0000000a951c7223 */ /* 0x000fca000000001c */
[----:B------:R-:W-:Y:S02]  /*3830*/  F2FP.SATFINITE.E5M2.F32.PACK_AB_MERGE_C R29, RZ, R28, RZ ;  /* 0x0000001cff1d723e */ /* 0x000fe400048060ff */
[----:B------:R-:W-:-:S03]  /*3840*/  PRMT R28, RZ, 0x7610, R28 ;  /* 0x00007610ff1c7816 */ /* 0x000fc6000000001c */
[----:B------:R1:W-:Y:S01]  /*3850*/  @!P4 STG.E.U8 desc[UR18][R18.64], R29 ;  /* 0x0000001d1200c986 */ /* 0x0003e2000c101112 */
[----:B------:R-:W-:Y:S05]  /*3860*/  @P3 BRA `(.L_x_41) ;  /* 0x0000000000043947 */ /* 0x000fea0003800000 */
[----:B------:R2:W5:Y:S02]  /*3870*/  LDG.E.U8 R28, desc[UR18][R4.64+0x1] ;  /* 0x00000112041c7981 */ /* 0x000564000c1e1100 */
.L_x_41:
[----:B------:R-:W-:Y:S05]  /*3880*/  BSYNC B1 ;  /* 0x0000000000017941 */ /* 0x000fea0003800000 */
.L_x_40:
[----:B-----5:R-:W-:Y:S01]  /*3890*/  LOP3.LUT R28, R28, 0xff, RZ, 0xc0, !PT ;  /* 0x000000ff1c1c7812 */ /* 0x020fe200078ec0ff */
[----:B------:R-:W-:Y:S01]  /*38a0*/  BSSY B1, `(.L_x_42) ;  /* 0x0000013000017945 */ /* 0x000fe20003800000 */
[----:B------:R-:W-:Y:S02]  /*38b0*/  IADD3 R31, P1, R24, 0x8, RZ ;  /* 0x00000008181f7810 */ /* 0x000fe40007f3e0ff */
[----:B------:R-:W-:-:S03]  /*38c0*/  F2FP.F16.E5M2.UNPACK_B R28, R28 ;  /* 0x0000001cff1c723e */ /* 0x000fc600020004ff */
[----:B------:R-:W-:Y:S01]  /*38d0*/  IMAD.X R24, RZ, RZ, R25, P1 ;  /* 0x000000ffff187224 */ /* 0x000fe200008e0619 */
[----:B------:R-:W-:Y:S01]  /*38e0*/  ISETP.GE.AND P1, PT, R30, 0x9, PT ;  /* 0x000000091e00780c */ /* 0x000fe20003f26270 */
[----:B-1----:R-:W-:Y:S02]  /*38f0*/  HADD2.F32 R29, -RZ, R28.H0_H0 ;  /* 0x2000001cff1d7230 */ /* 0x002fe40000004100 */
[----:B------:R-:W-:Y:S01]  /*3900*/  IMAD R24, R24, UR6, RZ ;  /* 0x0000000618187c24 */ /* 0x000fe2000f8e02ff */
[----:B------:R-:W-:Y:S01]  /*3910*/  ISETP.LT.OR P5, PT, R6, 0x1, !P1 ;  /* 0x000000010600780c */ /* 0x000fe20004fa1670 */
[----:B------:R-:W-:-:S04]  /*3920*/  IMAD.WIDE.U32 R26, R31, UR6, R26 ;  /* 0x000000061f1a7c25 */ /* 0x000fc8000f8e001a */
[----:B------:R-:W-:Y:S01]  /*3930*/  FMUL R29, R29, R12 ;  /* 0x0000000c1d1d7220 */ /* 0x000fe20000400000 */
[----:B------:R-:W-:-:S03]  /*3940*/  IMAD R31, R31, UR7, R24 ;  /* 0x000000071f1f7c24 */ /* 0x000fc6000f8e0218 */
[----:B------:R-:W-:Y:S01]  /*3950*/  FFMA R29, R144, R10, R29 ;  /* 0x0000000a901d7223 */ /* 0x000fe2000000001d */
[----:B------:R-:W-:Y:S02]  /*3960*/  IADD3 R24, P4, R26, UR8, RZ ;  /* 0x000000081a187c10 */ /* 0x000fe4000ff9e0ff */
[----:B------:R-:W-:Y:S02]  /*3970*/  PRMT R26, RZ, 0x7610, R26 ;  /* 0x00007610ff1a7816 */ /* 0x000fe4000000001a */
[----:B------:R-:W-:Y:S02]  /*3980*/  F2FP.SATFINITE.E5M2.F32.PACK_AB_MERGE_C R29, RZ, R29, RZ ;  /* 0x0000001dff1d723e */ /* 0x000fe400048060ff */
[----:B------:R-:W-:-:S03]  /*3990*/  IADD3.X R25, R27, UR9, R31, P4, !PT ;  /* 0x000000091b197c10 */ /* 0x000fc6000a7fe41f */
[----:B------:R1:W-:Y:S01]  /*39a0*/  @!P3 STG.E.U8 desc[UR18][R18.64+0x1], R29 ;  /* 0x0000011d1200b986 */ /* 0x0003e2000c101112 */
[----:B------:R-:W-:Y:S05]  /*39b0*/  @P5 BRA `(.L_x_43) ;  /* 0x0000000000045947 */ /* 0x000fea0003800000 */
[----:B------:R3:W5:Y:S02]  /*39c0*/  LDG.E.U8 R26, desc[UR18][R24.64] ;  /* 0x00000012181a7981 */ /* 0x000764000c1e1100 */
.L_x_43:
[----:B------:R-:W-:Y:S05]  /*39d0*/  BSYNC B1 ;  /* 0x0000000000017941 */ /* 0x000fea0003800000 */
.L_x_42:
        /* <DEDUP_REMOVED lines=12> */
.L_x_45:
[----:B------:R-:W-:Y:S05]  /*3aa0*/  BSYNC B1 ;  /* 0x0000000000017941 */ /* 0x000fea0003800000 */
.L_x_44:
[----:B-----5:R-:W-:Y:S01]  /*3ab0*/  LOP3.LUT R26, R26, 0xff, RZ, 0xc0, !PT ;  /* 0x000000ff1a1a7812 */ /* 0x020fe200078ec0ff */
[----:B------:R-:W-:Y:S01]  /*3ac0*/  BSSY B1, `(.L_x_46) ;  /* 0x000000b000017945 */ /* 0x000fe20003800000 */
[----:B------:R-:W-:Y:S02]  /*3ad0*/  ISETP.LT.OR P4, PT, R6, 0x9, !P0 ;  /* 0x000000090600780c */ /* 0x000fe40004781670 */
[----:B------:R-:W-:-:S05]  /*3ae0*/  F2FP.F16.E5M2.UNPACK_B R26, R26 ;  /* 0x0000001aff1a723e */ /* 0x000fca00020004ff */
[----:B----4-:R-:W-:Y:S01]  /*3af0*/  HADD2.F32 R27, -RZ, R26.H0_H0 ;  /* 0x2000001aff1b7230 */ /* 0x010fe20000004100 */
[----:B------:R-:W-:-:S04]  /*3b00*/  PRMT R26, RZ, 0x7610, R26 ;  /* 0x00007610ff1a7816 */ /* 0x000fc8000000001a */
[----:B------:R-:W-:-:S04]  /*3b10*/  FMUL R27, R27, R12 ;  /* 0x0000000c1b1b7220 */ /* 0x000fc80000400000 */
[----:B------:R-:W-:-:S05]  /*3b20*/  FFMA R27, R142, R10, R27 ;  /* 0x0000000a8e1b7223 */ /* 0x000fca000000001b */
[----:B------:R-:W-:-:S05]  /*3b30*/  F2FP.SATFINITE.E5M2.F32.PACK_AB_MERGE_C R27, RZ, R27, RZ ;  /* 0x0000001bff1b723e */ /* 0x000fca00048060ff */
[----:B------:R4:W-:Y:S01]  /*3b40*/  @!P3 STG.E.U8 desc[UR18][R16.64+0x1], R27 ;  /* 0x0000011b1000b986 */ /* 0x0009e2000c101112 */
[----:B------:R-:W-:Y:S05]  /*3b50*/  @P4 BRA `(.L_x_47) ;  /* 0x0000000000044947 */ /* 0x000fea0003800000 */
[----:B------:R0:W5:Y:S02]  /*3b60*/  LDG.E.U8 R26, desc[UR18][R4.64+0x8] ;  /* 0x00000812041a7981 */ /* 0x000164000c1e1100 */
.L_x_47:
[----:B------:R-:W-:Y:S05]  /*3b70*/  BSYNC B1 ;  /* 0x0000000000017941 */ /* 0x000fea0003800000 */
.L_x_46:
[----:B-----5:R-:W-:Y:S01]  /*3b80*/  LOP3.LUT R26, R26, 0xff, RZ, 0xc0, !PT ;  /* 0x000000ff1a1a7812 */ /* 0x020fe200078ec0ff */
[----:B------:R-:W-:Y:S01]  /*3b90*/  BSSY B1, `(.L_x_48) ;  /* 0x000000b000017945 */ /* 0x000fe20003800000 */
[----:B------:R-:W-:Y:S02]  /*3ba0*/  ISETP.LT.OR P3, PT, R6, 0xa, !P0 ;  /* 0x0000000a0600780c */ /* 0x000fe40004761670 */
[----:B------:R-:W-:-:S05]  /*3bb0*/  F2FP.F16.E5M2.UNPACK_B R26, R26 ;  /* 0x0000001aff1a723e */ /* 0x000fca00020004ff */
[----:B----4-:R-:W-:-:S05]  /*3bc0*/  HADD2.F32 R27, -RZ, R26.H0_H0 ;  /* 0x2000001aff1b7230 */ /* 0x010fca0000004100 */
[----:B------:R-:W-:-:S04]  /*3bd0*/  FMUL R26, R27, R12 ;  /* 0x0000000c1b1a7220 */ /* 0x000fc80000400000 */
[----:B------:R-:W-:-:S05]  /*3be0*/  FFMA R26, R145, R10, R26 ;  /* 0x0000000a911a7223 */ /* 0x000fca000000001a */
[----:B------:R-:W-:Y:S02]  /*3bf0*/  F2FP.SATFINITE.E5M2.F32.PACK_AB_MERGE_C R27, RZ, R26, RZ ;  /* 0x0000001aff1b723e */ /* 0x000fe400048060ff */
[----:B------:R-:W-:-:S03]  /*3c00*/  PRMT R26, RZ, 0x7610, R26 ;  /* 0x00007610ff1a7816 */ /* 0x000fc6000000001a */
[----:B------:R4:W-:Y:S01]  /*3c10*/  @!P4 STG.E.U8 desc[UR18][R18.64+0x8], R27 ;  /* 0x0000081b1200c986 */ /* 0x0009e2000c101112 */
[----:B------:R-:W-:Y:S05]  /*3c20*/  @P3 BRA `(.L_x_49) ;  /* 0x0000000000043947 */ /* 0x000fea0003800000 */
[----:B------:R0:W5:Y:S02]  /*3c30*/  LDG.E.U8 R26, desc[UR18][R4.64+0x9] ;  /* 0x00000912041a7981 */ /* 0x000164000c1e1100 */
.L_x_49:
[----:B------:R-:W-:Y:S05]  /*3c40*/  BSYNC B1 ;  /* 0x0000000000017941 */ /* 0x000fea0003800000 */
.L_x_48:
        /* <DEDUP_REMOVED lines=12> */
.L_x_51:
[----:B------:R-:W-:Y:S05]  /*3d10*/  BSYNC B1 ;  /* 0x0000000000017941 */ /* 0x000fea0003800000 */
.L_x_50:
        /* <DEDUP_REMOVED lines=12> */
.L_x_53:
[----:B------:R-:W-:Y:S05]  /*3de0*/  BSYNC B1 ;  /* 0x0000000000017941 */ /* 0x000fea0003800000 */
.L_x_52:
        /* <DEDUP_REMOVED lines=12> */
.L_x_55:
[----:B------:R-:W-:Y:S05]  /*3eb0*/  BSYNC B1 ;  /* 0x0000000000017941 */ /* 0x000fea0003800000 */
.L_x_54:
        /* <DEDUP_REMOVED lines=12> */
.L_x_57:
[----:B------:R-:W-:Y:S05]  /*3f80*/  BSYNC B1 ;  /* 0x0000000000017941 */ /* 0x000fea0003800000 */
.L_x_56:
        /* <DEDUP_REMOVED lines=12> */
.L_x_59:
[----:B------:R-:W-:Y:S05]  /*4050*/  BSYNC B1 ;  /* 0x0000000000017941 */ /* 0x000fea0003800000 */
.L_x_58:
        /* <DEDUP_REMOVED lines=12> */
.L_x_61:
[----:B------:R-:W-:Y:S05]  /*4120*/  BSYNC B1 ;  /* 0x0000000000017941 */ /* 0x000fea0003800000 */
.L_x_60:
        /* <DEDUP_REMOVED lines=12> */
.L_x_63:
[----:B------:R-:W-:Y:S05]  /*41f0*/  BSYNC B1 ;  /* 0x0000000000017941 */ /* 0x000fea0003800000 */
.L_x_62:
        /* <DEDUP_REMOVED lines=12> */
.L_x_65:
[----:B------:R-:W-:Y:S05]  /*42c0*/  BSYNC B1 ;  /* 0x0000000000017941 */ /* 0x000fea0003800000 */
.L_x_64:
        /* <DEDUP_REMOVED lines=12> */
.L_x_67:
[----:B------:R-:W-:Y:S05]  /*4390*/  BSYNC B1 ;  /* 0x0000000000017941 */ /* 0x000fea0003800000 */
.L_x_66:
        /* <DEDUP_REMOVED lines=12> */
.L_x_69:
[----:B------:R-:W-:Y:S05]  /*4460*/  BSYNC B1 ;  /* 0x0000000000017941 */ /* 0x000fea0003800000 */
.L_x_68:
        /* <DEDUP_REMOVED lines=12> */
.L_x_71:
[----:B------:R-:W-:Y:S05]  /*4530*/  BSYNC B1 ;  /* 0x0000000000017941 */ /* 0x000fea0003800000 */
.L_x_70:
        /* <DEDUP_REMOVED lines=12> */
.L_x_73:
[----:B------:R-:W-:Y:S05]  /*4600*/  BSYNC B1 ;  /* 0x0000000000017941 */ /* 0x000fea0003800000 */
.L_x_72:
        /* <DEDUP_REMOVED lines=12> */
.L_x_75:
[----:B------:R-:W-:Y:S05]  /*46d0*/  BSYNC B1 ;  /* 0x0000000000017941 */ /* 0x000fea0003800000 */
.L_x_74:
        /* <DEDUP_REMOVED lines=12> */
.L_x_77:
[----:B------:R-:W-:Y:S05]  /*47a0*/  BSYNC B1 ;  /* 0x0000000000017941 */ /* 0x000fea0003800000 */
.L_x_76:
        /* <DEDUP_REMOVED lines=12> */
.L_x_79:
[----:B------:R-:W-:Y:S05]  /*4870*/  BSYNC B1 ;  /* 0x0000000000017941 */ /* 0x000fea0003800000 */
.L_x_78:
        /* <DEDUP_REMOVED lines=12> */
.L_x_81:
[----:B------:R-:W-:Y:S05]  /*4940*/  BSYNC B1 ;  /* 0x0000000000017941 */ /* 0x000fea0003800000 */
.L_x_80:
        /* <DEDUP_REMOVED lines=12> */
.L_x_83:
[----:B------:R-:W-:Y:S05]  /*4a10*/  BSYNC B1 ;  /* 0x0000000000017941 */ /* 0x000fea0003800000 */
.L_x_82:
        /* <DEDUP_REMOVED lines=12> */
.L_x_85:
[----:B------:R-:W-:Y:S05]  /*4ae0*/  BSYNC B1 ;  /* 0x0000000000017941 */ /* 0x000fea0003800000 */
.L_x_84:
        /* <DEDUP_REMOVED lines=12> */
.L_x_87:
[----:B------:R-:W-:Y:S05]  /*4bb0*/  BSYNC B1 ;  /* 0x0000000000017941 */ /* 0x000fea0003800000 */
.L_x_86:
        /* <DEDUP_REMOVED lines=12> */
.L_x_89:
[----:B------:R-:W-:Y:S05]  /*4c80*/  BSYNC B1 ;  /* 0x0000000000017941 */ /* 0x000fea0003800000 */
.L_x_88:
        /* <DEDUP_REMOVED lines=12> */
.L_x_91:
[----:B------:R-:W-:Y:S05]  /*4d50*/  BSYNC B1 ;  /* 0x0000000000017941 */ /* 0x000fea0003800000 */
.L_x_90:
        /* <DEDUP_REMOVED lines=12> */
.L_x_93:
[----:B------:R-:W-:Y:S05]  /*4e20*/  BSYNC B1 ;  /* 0x0000000000017941 */ /* 0x000fea0003800000 */
.L_x_92:
        /* <DEDUP_REMOVED lines=12> */
.L_x_95:
[----:B------:R-:W-:Y:S05]  /*4ef0*/  BSYNC B1 ;  /* 0x0000000000017941 */ /* 0x000fea0003800000 */
.L_x_94:
        /* <DEDUP_REMOVED lines=12> */
.L_x_97:
[----:B------:R-:W-:Y:S05]  /*4fc0*/  BSYNC B1 ;  /* 0x0000000000017941 */ /* 0x000fea0003800000 */
.L_x_96:
        /* <DEDUP_REMOVED lines=12> */
.L_x_99:
[----:B------:R-:W-:Y:S05]  /*5090*/  BSYNC B1 ;  /* 0x0000000000017941 */ /* 0x000fea0003800000 */
.L_x_98:
        /* <DEDUP_REMOVED lines=12> */
.L_x_101:
[----:B------:R-:W-:Y:S05]  /*5160*/  BSYNC B1 ;  /* 0x0000000000017941 */ /* 0x000fea0003800000 */
.L_x_100:
        /* <DEDUP_REMOVED lines=12> */
.L_x_103:
[----:B------:R-:W-:Y:S05]  /*5230*/  BSYNC B1 ;  /* 0x0000000000017941 */ /* 0x000fea0003800000 */
.L_x_102:
        /* <DEDUP_REMOVED lines=12> */
.L_x_105:
[----:B------:R-:W-:Y:S05]  /*5300*/  BSYNC B1 ;  /* 0x0000000000017941 */ /* 0x000fea0003800000 */
.L_x_104:
        /* <DEDUP_REMOVED lines=12> */
.L_x_107:
[----:B------:R-:W-:Y:S05]  /*53d0*/  BSYNC B1 ;  /* 0x0000000000017941 */ /* 0x000fea0003800000 */
.L_x_106:
        /* <DEDUP_REMOVED lines=12> */
.L_x_109:
[----:B------:R-:W-:Y:S05]  /*54a0*/  BSYNC B1 ;  /* 0x0000000000017941 */ /* 0x000fea0003800000 */
.L_x_108:
        /* <DEDUP_REMOVED lines=12> */
.L_x_111:
[----:B------:R-:W-:Y:S05]  /*5570*/  BSYNC B1 ;  /* 0x0000000000017941 */ /* 0x000fea0003800000 */
.L_x_110:
        /* <DEDUP_REMOVED lines=12> */
.L_x_113:
[----:B------:R-:W-:Y:S05]  /*5640*/  BSYNC B1 ;  /* 0x0000000000017941 */ /* 0x000fea0003800000 */
.L_x_112:
        /* <DEDUP_REMOVED lines=12> */
.L_x_115:
[----:B------:R-:W-:Y:S05]  /*5710*/  BSYNC B1 ;  /* 0x0000000000017941 */ /* 0x000fea0003800000 */
.L_x_114:
        /* <DEDUP_REMOVED lines=12> */
.L_x_117:
[----:B------:R-:W-:Y:S05]  /*57e0*/  BSYNC B1 ;  /* 0x0000000000017941 */ /* 0x000fea0003800000 */
.L_x_116:
        /* <DEDUP_REMOVED lines=12> */
.L_x_119:
[----:B------:R-:W-:Y:S05]  /*58b0*/  BSYNC B1 ;  /* 0x0000000000017941 */ /* 0x000fea0003800000 */
.L_x_118:
        /* <DEDUP_REMOVED lines=12> */
.L_x_121:
[----:B------:R-:W-:Y:S05]  /*5980*/  BSYNC B1 ;  /* 0x0000000000017941 */ /* 0x000fea0003800000 */
.L_x_120:
        /* <DEDUP_REMOVED lines=12> */
.L_x_123:
[----:B------:R-:W-:Y:S05]  /*5a50*/  BSYNC B1 ;  /* 0x0000000000017941 */ /* 0x000fea0003800000 */
.L_x_122:
        /* <DEDUP_REMOVED lines=12> */
.L_x_125:
[----:B------:R-:W-:Y:S05]  /*5b20*/  BSYNC B1 ;  /* 0x0000000000017941 */ /* 0x000fea0003800000 */
.L_x_124:
        /* <DEDUP_REMOVED lines=12> */
.L_x_127:
[----:B------:R-:W-:Y:S05]  /*5bf0*/  BSYNC B1 ;  /* 0x0000000000017941 */ /* 0x000fea0003800000 */
.L_x_126:
        /* <DEDUP_REMOVED lines=12> */
.L_x_129:
[----:B------:R-:W-:Y:S05]  /*5cc0*/  BSYNC B1 ;  /* 0x0000000000017941 */ /* 0x000fea0003800000 */
.L_x_128:
        /* <DEDUP_REMOVED lines=12> */
.L_x_131:
[----:B------:R-:W-:Y:S05]  /*5d90*/  BSYNC B1 ;  /* 0x0000000000017941 */ /* 0x000fea0003800000 */
.L_x_130:
        /* <DEDUP_REMOVED lines=12> */
.L_x_133:
[----:B------:R-:W-:Y:S05]  /*5e60*/  BSYNC B1 ;  /* 0x0000000000017941 */ /* 0x000fea0003800000 */
.L_x_132:
        /* <DEDUP_REMOVED lines=12> */
.L_x_135:
[----:B------:R-:W-:Y:S05]  /*5f30*/  BSYNC B1 ;  /* 0x0000000000017941 */ /* 0x000fea0003800000 */
.L_x_134:
        /* <DEDUP_REMOVED lines=12> */
.L_x_137:
[----:B------:R-:W-:Y:S05]  /*6000*/  BSYNC B1 ;  /* 0x0000000000017941 */ /* 0x000fea0003800000 */
.L_x_136:
        /* <DEDUP_REMOVED lines=12> */
.L_x_139:
[----:B------:R-:W-:Y:S05]  /*60d0*/  BSYNC B1 ;  /* 0x0000000000017941 */ /* 0x000fea0003800000 */
.L_x_138:
        /* <DEDUP_REMOVED lines=12> */
.L_x_141:
[----:B------:R-:W-:Y:S05]  /*61a0*/  BSYNC B1 ;  /* 0x0000000000017941 */ /* 0x000fea0003800000 */
.L_x_140:
        /* <DEDUP_REMOVED lines=12> */
.L_x_143:
[----:B------:R-:W-:Y:S05]  /*6270*/  BSYNC B1 ;  /* 0x0000000000017941 */ /* 0x000fea0003800000 */
.L_x_142:
        /* <DEDUP_REMOVED lines=12> */
.L_x_145:
[----:B------:R-:W-:Y:S05]  /*6340*/  BSYNC B1 ;  /* 0x0000000000017941 */ /* 0x000fea0003800000 */
.L_x_144:
        /* <DEDUP_REMOVED lines=12> */
.L_x_147:
[----:B------:R-:W-:Y:S05]  /*6410*/  BSYNC B1 ;  /* 0x0000000000017941 */ /* 0x000fea0003800000 */
.L_x_146:
        /* <DEDUP_REMOVED lines=12> */
.L_x_149:
[----:B------:R-:W-:Y:S05]  /*64e0*/  BSYNC B1 ;  /* 0x0000000000017941 */ /* 0x000fea0003800000 */
.L_x_148:
        /* <DEDUP_REMOVED lines=12> */
.L_x_151:
[----:B------:R-:W-:Y:S05]  /*65b0*/  BSYNC B1 ;  /* 0x0000000000017941 */ /* 0x000fea0003800000 */
.L_x_150:
        /* <DEDUP_REMOVED lines=12> */
.L_x_153:
[----:B------:R-:W-:Y:S05]  /*6680*/  BSYNC B1 ;  /* 0x0000000000017941 */ /* 0x000fea0003800000 */
.L_x_152:
        /* <DEDUP_REMOVED lines=12> */
.L_x_155:
[----:B------:R-:W-:Y:S05]  /*6750*/  BSYNC B1 ;  /* 0x0000000000017941 */ /* 0x000fea0003800000 */
.L_x_154:
        /* <DEDUP_REMOVED lines=12> */
.L_x_157:
[----:B------:R-:W-:Y:S05]  /*6820*/  BSYNC B1 ;  /* 0x0000000000017941 */ /* 0x000fea0003800000 */
.L_x_156:
        /* <DEDUP_REMOVED lines=12> */
.L_x_159:
[----:B------:R-:W-:Y:S05]  /*68f0*/  BSYNC B1 ;  /* 0x0000000000017941 */ /* 0x000fea0003800000 */
.L_x_158:
[----:B-----5:R-:W-:Y:S01]  /*6900*/  LOP3.LUT R26, R26, 0xff, RZ, 0xc0, !PT ;  /* 0x000000ff1a1a7812 */ /* 0x020fe200078ec0ff */
[----:B------:R-:W-:Y:S01]  /*6910*/  BSSY B1, `(.L_x_160) ;  /* 0x000000b000017945 */ /* 0x000fe20003800000 */
[----:B------:R-:W-:Y:S02]  /*6920*/  ISETP.LT.OR P0, PT, R6, 0x7a, !P0 ;  /* 0x0000007a0600780c */ /* 0x000fe40004701670 */
[----:B------:R-:W-:-:S05]  /*6930*/  F2FP.F16.E5M2.UNPACK_B R26, R26 ;  /* 0x0000001aff1a723e */ /* 0x000fca00020004ff */
[----:B----4-:R-:W-:-:S05]  /*6940*/  HADD2.F32 R27, -RZ, R26.H0_H0 ;  /* 0x2000001aff1b7230 */ /* 0x010fca0000004100 */
[----:B------:R-:W-:-:S04]  /*6950*/  FMUL R26, R27, R12 ;  /* 0x0000000c1b1a7220 */ /* 0x000fc80000400000 */
[----:B------:R-:W-:Y:S01]  /*6960*/  FFMA R26, R21, R10, R26 ;  /* 0x0000000a151a7223 */ /* 0x000fe2000000001a */
[----:B------:R-:W-:-:S04]  /*6970*/  PRMT R21, RZ, 0x7610, R21 ;  /* 0x00007610ff157816 */ /* 0x000fc80000000015 */
[----:B------:R-:W-:-:S05]  /*6980*/  F2FP.SATFINITE.E5M2.F32.PACK_AB_MERGE_C R27, RZ, R26, RZ ;  /* 0x0000001aff1b723e */ /* 0x000fca00048060ff */
[----:B------:R4:W-:Y:S01]  /*6990*/  @!P4 STG.E.U8 desc[UR18][R18.64+0x78], R27 ;  /* 0x0000781b1200c986 */ /* 0x0009e2000c101112 */
[----:B------:R-:W-:Y:S05]  /*69a0*/  @P0 BRA `(.L_x_161) ;  /* 0x0000000000040947 */ /* 0x000fea0003800000 */
[----:B------:R0:W5:Y:S02]  /*69b0*/  LDG.E.U8 R21, desc[UR18][R4.64+0x79] ;  /* 0x0000791204157981 */ /* 0x000164000c1e1100 */
.L_x_161:
[----:B------:R-:W-:Y:S05]  /*69c0*/  BSYNC B1 ;  /* 0x0000000000017941 */ /* 0x000fea0003800000 */
.L_x_160:
[----:B-----5:R-:W-:Y:S01]  /*69d0*/  LOP3.LUT R21, R21, 0xff, RZ, 0xc0, !PT ;  /* 0x000000ff15157812 */ /* 0x020fe200078ec0ff */
[----:B------:R-:W-:Y:S01]  /*69e0*/  BSSY B1, `(.L_x_162) ;  /* 0x000000b000017945 */ /* 0x000fe20003800000 */
[----:B------:R-:W-:Y:S02]  /*69f0*/  ISETP.LT.OR P3, PT, R6, 0x79, !P1 ;  /* 0x000000790600780c */ /* 0x000fe40004f61670 */
[----:B------:R-:W-:Y:S02]  /*6a00*/  F2FP.F16.E5M2.UNPACK_B R21, R21 ;  /* 0x00000015ff15723e */ /* 0x000fe400020004ff */
[----:B0-2---:R-:W-:-:S03]  /*6a10*/  PRMT R4, RZ, 0x7610, R4 ;  /* 0x00007610ff047816 */ /* 0x005fc60000000004 */
[----:B------:R-:W-:-:S05]  /*6a20*/  HADD2.F32 R21, -RZ, R21.H0_H0 ;  /* 0x20000015ff157230 */ /* 0x000fca0000004100 */
[----:B------:R-:W-:-:S04]  /*6a30*/  FMUL R21, R21, R12 ;  /* 0x0000000c15157220 */ /* 0x000fc80000400000 */
[----:B------:R-:W-:-:S05]  /*6a40*/  FFMA R21, R20, R10, R21 ;  /* 0x0000000a14157223 */ /* 0x000fca0000000015 */
[----:B------:R-:W-:-:S05]  /*6a50*/  F2FP.SATFINITE.E5M2.F32.PACK_AB_MERGE_C R21, RZ, R21, RZ ;  /* 0x00000015ff15723e */ /* 0x000fca00048060ff */
[----:B------:R0:W-:Y:S01]  /*6a60*/  @!P0 STG.E.U8 desc[UR18][R18.64+0x79], R21 ;  /* 0x0000791512008986 */ /* 0x0001e2000c101112 */
[----:B------:R-:W-:Y:S05]  /*6a70*/  @P3 BRA `(.L_x_163) ;  /* 0x0000000000043947 */ /* 0x000fea0003800000 */
[----:B------:R2:W5:Y:S02]  /*6a80*/  LDG.E.U8 R4, desc[UR18][R24.64+0x78] ;  /* 0x0000781218047981 */ /* 0x000564000c1e1100 */
.L_x_163:
[----:B------:R-:W-:Y:S05]  /*6a90*/  BSYNC B1 ;  /* 0x0000000000017941 */ /* 0x000fea0003800000 */
.L_x_162:
        /* <DEDUP_REMOVED lines=12> */
.L_x_165:
[----:B------:R-:W-:Y:S05]  /*6b60*/  BSYNC B1 ;  /* 0x0000000000017941 */ /* 0x000fea0003800000 */
.L_x_164:
[----:B------:R-:W-:Y:S05]  /*6b70*/  @P1 BRA `(.L_x_166) ;  /* 0x0000001000281947 */ /* 0x000fea0003800000 */
[----:B-----5:R-:W-:-:S04]  /*6b80*/  LOP3.LUT R4, R4, 0xff, RZ, 0xc0, !PT ;  /* 0x000000ff04047812 */ /* 0x020fc800078ec0ff */
[----:B------:R-:W-:-:S05]  /*6b90*/  F2FP.F16.E5M2.UNPACK_B R4, R4 ;  /* 0x00000004ff04723e */ /* 0x000fca00020004ff */
[----:B0-----:R-:W-:-:S05]  /*6ba0*/  HADD2.F32 R5, -RZ, R4.H0_H0 ;  /* 0x20000004ff057230 */ /* 0x001fca0000004100 */
[----:B------:R-:W-:-:S04]  /*6bb0*/  FMUL R5, R5, R12 ;  /* 0x0000000c05057220 */ /* 0x000fc80000400000 */
[----:B------:R-:W-:-:S05]  /*6bc0*/  FFMA R5, R22, R10, R5 ;  /* 0x0000000a16057223 */ /* 0x000fca0000000005 */
[----:B------:R-:W-:-:S05]  /*6bd0*/  F2FP.SATFINITE.E5M2.F32.PACK_AB_MERGE_C R5, RZ, R5, RZ ;  /* 0x00000005ff05723e */ /* 0x000fca00048060ff */
[----:B------:R0:W-:Y:S01]  /*6be0*/  STG.E.U8 desc[UR18][R16.64+0x79], R5 ;  /* 0x0000790510007986 */ /* 0x0001e2000c101112 */
[----:B------:R-:W-:Y:S05]  /*6bf0*/  BRA `(.L_x_166) ;  /* 0x0000001000087947 */ /* 0x000fea0003800000 */
.L_x_37:
[----:B------:R-:W-:Y:S01]  /*6c00*/  ISETP.GE.AND P1, PT, R30, 0x1, PT ;  /* 0x000000011e00780c */ /* 0x000fe20003f26270 */
[-C--:B------:R-:W-:Y:S01]  /*6c10*/  FMUL R149, R149, R10.reuse ;  /* 0x0000000a95957220 */ /* 0x080fe20000400000 */
[-C--:B------:R-:W-:Y:S01]  /*6c20*/  FMUL R144, R144, R10.reuse ;  /* 0x0000000a90907220 */ /* 0x080fe20000400000 */
[----:B------:R-:W-:Y:S01]  /*6c30*/  ISETP.GE.AND P0, PT, R30, 0x9, PT ;  /* 0x000000091e00780c */ /* 0x000fe20003f06270 */
[-C--:B------:R-:W-:Y:S01]  /*6c40*/  FMUL R147, R147, R10.reuse ;  /* 0x0000000a93937220 */ /* 0x080fe20000400000 */
[----:B------:R-:W-:Y:S01]  /*6c50*/  ISETP.LT.OR P4, PT, R6, 0x1, !P1 ;  /* 0x000000010600780c */ /* 0x000fe20004f81670 */
[-C--:B------:R-:W-:Y:S01]  /*6c60*/  FMUL R142, R142, R10.reuse ;  /* 0x0000000a8e8e7220 */ /* 0x080fe20000400000 */
[----:B------:R-:W-:Y:S01]  /*6c70*/  ISETP.LT.OR P5, PT, R6, 0x2, !P1 ;  /* 0x000000020600780c */ /* 0x000fe20004fa1670 */
[-C--:B------:R-:W-:Y:S01]  /*6c80*/  FMUL R145, R145, R10.reuse ;  /* 0x0000000a91917220 */ /* 0x080fe20000400000 */
[----:B------:R-:W-:Y:S01]  /*6c90*/  F2FP.SATFINITE.E5M2.F32.PACK_AB_MERGE_C R149, RZ, R149, RZ ;  /* 0x00000095ff95723e */ /* 0x000fe200048060ff */
[----:B------:R-:W-:Y:S01]  /*6ca0*/  FMUL R140, R140, R10 ;  /* 0x0000000a8c8c7220 */ /* 0x000fe20000400000 */
[----:B------:R-:W-:Y:S01]  /*6cb0*/  F2FP.SATFINITE.E5M2.F32.PACK_AB_MERGE_C R5, RZ, R144, RZ ;  /* 0x00000090ff05723e */ /* 0x000fe200048060ff */
[-C--:B------:R-:W-:Y:S01]  /*6cc0*/  FMUL R143, R143, R10.reuse ;  /* 0x0000000a8f8f7220 */ /* 0x080fe20000400000 */
[----:B------:R-:W-:Y:S01]  /*6cd0*/  ISETP.LT.OR P3, PT, R6, 0x1, !P0 ;  /* 0x000000010600780c */ /* 0x000fe20004761670 */
[-C--:B------:R-:W-:Y:S01]  /*6ce0*/  FMUL R138, R138, R10.reuse ;  /* 0x0000000a8a8a7220 */ /* 0x080fe20000400000 */
[C---:B------:R-:W-:Y:S01]  /*6cf0*/  ISETP.LT.OR P6, PT, R6.reuse, 0xa, !P1 ;  /* 0x0000000a0600780c */ /* 0x040fe20004fc1670 */
[-C--:B------:R-:W-:Y:S01]  /*6d00*/  FMUL R141, R141, R10.reuse ;  /* 0x0000000a8d8d7220 */ /* 0x080fe20000400000 */
[----:B------:R-:W-:Y:S01]  /*6d10*/  F2FP.SATFINITE.E5M2.F32.PACK_AB_MERGE_C R147, RZ, R147, RZ ;  /* 0x00000093ff93723e */ /* 0x000fe200048060ff */
[----:B------:R-:W-:Y:S01]  /*6d20*/  @!P4 STG.E.U8 desc[UR18][R18.64], R149 ;  /* 0x000000951200c986 */ /* 0x000fe2000c101112 */
[----:B------:R-:W-:Y:S01]  /*6d30*/  ISETP.LT.OR P4, PT, R6, 0x2, !P0 ;  /* 0x000000020600780c */ /* 0x000fe20004781670 */
[----:B------:R-:W-:Y:S01]  /*6d40*/  FMUL R136, R136, R10 ;  /* 0x0000000a88887220 */ /* 0x000fe20000400000 */
[----:B------:R-:W-:Y:S01]  /*6d50*/  F2FP.SATFINITE.E5M2.F32.PACK_AB_MERGE_C R25, RZ, R142, RZ ;  /* 0x0000008eff19723e */ /* 0x000fe200048060ff */
[----:B------:R0:W-:Y:S01]  /*6d60*/  @!P5 STG.E.U8 desc[UR18][R18.64+0x1], R5 ;  /* 0x000001051200d986 */ /* 0x0001e2000c101112 */
[C---:B------:R-:W-:Y:S01]  /*6d70*/  ISETP.LT.OR P5, PT, R6.reuse, 0x9, !P1 ;  /* 0x000000090600780c */ /* 0x040fe20004fa1670 */
[-C--:B------:R-:W-:Y:S01]  /*6d80*/  FMUL R139, R139, R10.reuse ;  /* 0x0000000a8b8b7220 */ /* 0x080fe20000400000 */
[----:B------:R-:W-:Y:S01]  /*6d90*/  F2FP.SATFINITE.E5M2.F32.PACK_AB_MERGE_C R145, RZ, R145, RZ ;  /* 0x00000091ff91723e */ /* 0x000fe200048060ff */
[----:B------:R-:W-:Y:S01]  /*6da0*/  @!P3 STG.E.U8 desc[UR18][R16.64], R147 ;  /* 0x000000931000b986 */ /* 0x000fe2000c101112 */
[----:B------:R-:W-:Y:S01]  /*6db0*/  ISETP.LT.OR P3, PT, R6, 0x9, !P0 ;  /* 0x000000090600780c */ /* 0x000fe20004761670 */
[-C--:B------:R-:W-:Y:S01]  /*6dc0*/  FMUL R134, R134, R10.reuse ;  /* 0x0000000a86867220 */ /* 0x080fe20000400000 */
[----:B------:R-:W-:Y:S01]  /*6dd0*/  F2FP.SATFINITE.E5M2.F32.PACK_AB_MERGE_C R143, RZ, R143, RZ ;  /* 0x0000008fff8f723e */ /* 0x000fe200048060ff */
[-C--:B------:R-:W-:Y:S01]  /*6de0*/  FMUL R137, R137, R10.reuse ;  /* 0x0000000a89897220 */ /* 0x080fe20000400000 */
[----:B------:R-:W-:Y:S01]  /*6df0*/  F2FP.SATFINITE.E5M2.F32.PACK_AB_MERGE_C R141, RZ, R141, RZ ;  /* 0x0000008dff8d723e */ /* 0x000fe200048060ff */
[----:B------:R1:W-:Y:S01]  /*6e00*/  @!P4 STG.E.U8 desc[UR18][R16.64+0x1], R25 ;  /* 0x000001191000c986 */ /* 0x0003e2000c101112 */
[----:B------:R-:W-:Y:S01]  /*6e10*/  ISETP.LT.OR P4, PT, R6, 0xa, !P0 ;  /* 0x0000000a0600780c */ /* 0x000fe20004781670 */
[----:B------:R-:W-:Y:S01]  /*6e20*/  FMUL R132, R132, R10 ;  /* 0x0000000a84847220 */ /* 0x000fe20000400000 */
[----:B0-----:R-:W-:Y:S01]  /*6e30*/  F2FP.SATFINITE.E5M2.F32.PACK_AB_MERGE_C R5, RZ, R140, RZ ;  /* 0x0000008cff05723e */ /* 0x001fe200048060ff */
[----:B------:R-:W-:Y:S01]  /*6e40*/  @!P5 STG.E.U8 desc[UR18][R18.64+0x8], R145 ;  /* 0x000008911200d986 */ /* 0x000fe2000c101112 */
[C---:B------:R-:W-:Y:S01]  /*6e50*/  ISETP.LT.OR P5, PT, R6.reuse, 0x11, !P1 ;  /* 0x000000110600780c */ /* 0x040fe20004fa1670 */
[-C--:B------:R-:W-:Y:S01]  /*6e60*/  FMUL R135, R135, R10.reuse ;  /* 0x0000000a87877220 */ /* 0x080fe20000400000 */
[----:B------:R-:W-:Y:S01]  /*6e70*/  F2FP.SATFINITE.E5M2.F32.PACK_AB_MERGE_C R139, RZ, R139, RZ ;  /* 0x0000008bff8b723e */ /* 0x000fe200048060ff */
[----:B------:R0:W-:Y:S01]  /*6e80*/  @!P6 STG.E.U8 desc[UR18][R18.64+0x9], R5 ;  /* 0x000009051200e986 */ /* 0x0001e2000c101112 */
[----:B------:R-:W-:Y:S01]  /*6e90*/  ISETP.LT.OR P6, PT, R6, 0x12, !P1 ;  /* 0x000000120600780c */ /* 0x000fe20004fc1670 */
[----:B------:R-:W-:Y:S01]  /*6ea0*/  FMUL R130, R130, R10 ;  /* 0x0000000a82827220 */ /* 0x000fe20000400000 */
[----:B------:R-:W-:Y:S01]  /*6eb0*/  F2FP.SATFINITE.E5M2.F32.PACK_AB_MERGE_C R137, RZ, R137, RZ ;  /* 0x00000089ff89723e */ /* 0x000fe200048060ff */
[----:B------:R-:W-:Y:S01]  /*6ec0*/  @!P3 STG.E.U8 desc[UR18][R16.64+0x8], R143 ;  /* 0x0000088f1000b986 */ /* 0x000fe2000c101112 */
[----:B-1----:R-:W-:Y:S01]  /*6ed0*/  F2FP.SATFINITE.E5M2.F32.PACK_AB_MERGE_C R25, RZ, R138, RZ ;  /* 0x0000008aff19723e */ /* 0x002fe200048060ff */
[-C--:B------:R-:W-:Y:S01]  /*6ee0*/  FMUL R133, R133, R10.reuse ;  /* 0x0000000a85857220 */ /* 0x080fe20000400000 */
[----:B------:R-:W-:Y:S01]  /*6ef0*/  ISETP.LT.OR P3, PT, R6, 0x11, !P0 ;  /* 0x000000110600780c */ /* 0x000fe20004761670 */
[-C--:B------:R-:W-:Y:S01]  /*6f00*/  FMUL R128, R128, R10.reuse ;  /* 0x0000000a80807220 */ /* 0x080fe20000400000 */
[----:B------:R-:W-:Y:S01]  /*6f10*/  F2FP.SATFINITE.E5M2.F32.PACK_AB_MERGE_C R135, RZ, R135, RZ ;  /* 0x00000087ff87723e */ /* 0x000fe200048060ff */
[----:B------:R1:W-:Y:S01]  /*6f20*/  @!P4 STG.E.U8 desc[UR18][R16.64+0x9], R25 ;  /* 0x000009191000c986 */ /* 0x0003e2000c101112 */
[C---:B------:R-:W-:Y:S01]  /*6f30*/  ISETP.LT.OR P4, PT, R6.reuse, 0x12, !P0 ;  /* 0x000000120600780c */ /* 0x040fe20004781670 */
[----:B------:R-:W-:Y:S01]  /*6f40*/  FMUL R131, R131, R10 ;  /* 0x0000000a83837220 */ /* 0x000fe20000400000 */
[----:B0-----:R-:W-:Y:S01]  /*6f50*/  F2FP.SATFINITE.E5M2.F32.PACK_AB_MERGE_C R5, RZ, R136, RZ ;  /* 0x00000088ff05723e */ /* 0x001fe200048060ff */
[----:B------:R-:W-:Y:S01]  /*6f60*/  @!P5 STG.E.U8 desc[UR18][R18.64+0x10], R141 ;  /* 0x0000108d1200d986 */ /* 0x000fe2000c101112 */
[----:B------:R-:W-:Y:S01]  /*6f70*/  ISETP.LT.OR P5, PT, R6, 0x19, !P1 ;  /* 0x000000190600780c */ /* 0x000fe20004fa1670 */
[-C--:B------:R-:W-:Y:S01]  /*6f80*/  FMUL R126, R126, R10.reuse ;  /* 0x0000000a7e7e7220 */ /* 0x080fe20000400000 */
[----:B------:R-:W-:Y:S01]  /*6f90*/  F2FP.SATFINITE.E5M2.F32.PACK_AB_MERGE_C R133, RZ, R133, RZ ;  /* 0x00000085ff85723e */ /* 0x000fe200048060ff */
[----:B------:R0:W-:Y:S01]  /*6fa0*/  @!P6 STG.E.U8 desc[UR18][R18.64+0x11], R5 ;  /* 0x000011051200e986 */ /* 0x0001e2000c101112 */
[----:B------:R-:W-:Y:S01]  /*6fb0*/  ISETP.LT.OR P6, PT, R6, 0x1a, !P1 ;  /* 0x0000001a0600780c */ /* 0x000fe20004fc1670 */
[-C--:B------:R-:W-:Y:S01]  /*6fc0*/  FMUL R129, R129, R10.reuse ;  /* 0x0000000a81817220 */ /* 0x080fe20000400000 */
[----:B------:R-:W-:Y:S01]  /*6fd0*/  FMUL R124, R124, R10 ;  /* 0x0000000a7c7c7220 */ /* 0x000fe20000400000 */
[----:B-1----:R-:W-:Y:S01]  /*6fe0*/  F2FP.SATFINITE.E5M2.F32.PACK_AB_MERGE_C R25, RZ, R134, RZ ;  /* 0x00000086ff19723e */ /* 0x002fe200048060ff */
[----:B------:R-:W-:Y:S01]  /*6ff0*/  @!P3 STG.E.U8 desc[UR18][R16.64+0x10], R139 ;  /* 0x0000108b1000b986 */ /* 0x000fe2000c101112 */
[C---:B------:R-:W-:Y:S01]  /*7000*/  ISETP.LT.OR P3, PT, R6.reuse, 0x19, !P0 ;  /* 0x000000190600780c */ /* 0x040fe20004761670 */
        /* <DEDUP_REMOVED lines=37> */
[-C--:B------:R-:W-:Y:S01]  /*7260*/  FMUL R112, R112, R10.reuse ;  /* 0x0000000a70707220 */ /* 0x080fe20000400000 */
        /* <DEDUP_REMOVED lines=81> */
[C---:B------:R-:W-:Y:S01]  /*7780*/  ISETP.LT.OR P6, PT, R6.reuse, 0x52, !P1 ;  /* 0x000000520600780c */ /* 0x040fe20004fc1670 */
        /* <DEDUP_REMOVED lines=22> */
[----:B------:R-:W-:-:S02]  /*78f0*/  ISETP.LT.OR P3, PT, R6, 0x59, !P0 ;  /* 0x000000590600780c */ /* 0x000fc40004761670 */
[----:B------:R-:W-:Y:S01]  /*7900*/  F2FP.SATFINITE.E5M2.F32.PACK_AB_MERGE_C R91, RZ, R91, RZ ;  /* 0x0000005bff5b723e */ /* 0x000fe200048060ff */
[----:B------:R1:W-:Y:S01]  /*7910*/  @!P4 STG.E.U8 desc[UR18][R16.64+0x51], R25 ;  /* 0x000051191000c986 */ /* 0x0003e2000c101112 */
[C---:B------:R-:W-:Y:S02]  /*7920*/  ISETP.LT.OR P4, PT, R6.reuse, 0x5a, !P0 ;  /* 0x0000005a0600780c */ /* 0x040fe40004781670 */
[----:B0-----:R-:W-:Y:S01]  /*7930*/  F2FP.SATFINITE.E5M2.F32.PACK_AB_MERGE_C R5, RZ, R100, RZ ;  /* 0x00000064ff05723e */ /* 0x001fe200048060ff */
[----:B------:R-:W-:Y:S01]  /*7940*/  @!P5 STG.E.U8 desc[UR18][R18.64+0x58], R105 ;  /* 0x000058691200d986 */ /* 0x000fe2000c101112 */
[C---:B------:R-:W-:Y:S02]  /*7950*/  ISETP.LT.OR P5, PT, R6.reuse, 0x61, !P1 ;  /* 0x000000610600780c */ /* 0x040fe40004fa1670 */
[----:B------:R-:W-:Y:S01]  /*7960*/  F2FP.SATFINITE.E5M2.F32.PACK_AB_MERGE_C R21, RZ, R21, RZ ;  /* 0x00000015ff15723e */ /* 0x000fe200048060ff */
[----:B------:R0:W-:Y:S01]  /*7970*/  @!P6 STG.E.U8 desc[UR18][R18.64+0x59], R5 ;  /* 0x000059051200e986 */ /* 0x0001e2000c101112 */
[----:B------:R-:W-:-:S02]  /*7980*/  ISETP.LT.OR P6, PT, R6, 0x62, !P1 ;  /* 0x000000620600780c */ /* 0x000fc40004fc1670 */
[----:B------:R-:W-:Y:S01]  /*7990*/  F2FP.SATFINITE.E5M2.F32.PACK_AB_MERGE_C R23, RZ, R23, RZ ;  /* 0x00000017ff17723e */ /* 0x000fe200048060ff */
[----:B------:R-:W-:Y:S01]  /*79a0*/  @!P3 STG.E.U8 desc[UR18][R16.64+0x58], R103 ;  /* 0x000058671000b986 */ /* 0x000fe2000c101112 */
[----:B-1----:R-:W-:Y:S02]  /*79b0*/  F2FP.SATFINITE.E5M2.F32.PACK_AB_MERGE_C R25, RZ, R98, RZ ;  /* 0x00000062ff19723e */ /* 0x002fe400048060ff */
[C---:B------:R-:W-:Y:S02]  /*79c0*/  ISETP.LT.OR P3, PT, R6.reuse, 0x61, !P0 ;  /* 0x000000610600780c */ /* 0x040fe40004761670 */
[----:B------:R-:W-:Y:S01]  /*79d0*/  F2FP.SATFINITE.E5M2.F32.PACK_AB_MERGE_C R27, RZ, R22, RZ ;  /* 0x00000016ff1b723e */ /* 0x000fe200048060ff */
[----:B------:R1:W-:Y:S01]  /*79e0*/  @!P4 STG.E.U8 desc[UR18][R16.64+0x59], R25 ;  /* 0x000059191000c986 */ /* 0x0003e2000c101112 */
[C---:B------:R-:W-:Y:S02]  /*79f0*/  ISETP.LT.OR P4, PT, R6.reuse, 0x62, !P0 ;  /* 0x000000620600780c */ /* 0x040fe40004781670 */
[----:B0-----:R-:W-:Y:S01]  /*7a00*/  F2FP.SATFINITE.E5M2.F32.PACK_AB_MERGE_C R5, RZ, R96, RZ ;  /* 0x00000060ff05723e */ /* 0x001fe200048060ff */
[----:B------:R-:W-:Y:S01]  /*7a10*/  @!P5 STG.E.U8 desc[UR18][R18.64+0x60], R101 ;  /* 0x000060651200d986 */ /* 0x000fe2000c101112 */
[----:B------:R-:W-:-:S03]  /*7a20*/  ISETP.LT.OR P5, PT, R6, 0x69, !P1 ;  /* 0x000000690600780c */ /* 0x000fc60004fa1670 */
[----:B------:R0:W-:Y:S01]  /*7a30*/  @!P6 STG.E.U8 desc[UR18][R18.64+0x61], R5 ;  /* 0x000061051200e986 */ /* 0x0001e2000c101112 */
[C---:B------:R-:W-:Y:S02]  /*7a40*/  ISETP.LT.OR P6, PT, R6.reuse, 0x6a, !P1 ;  /* 0x0000006a0600780c */ /* 0x040fe40004fc1670 */
[----:B-1----:R-:W-:Y:S01]  /*7a50*/  F2FP.SATFINITE.E5M2.F32.PACK_AB_MERGE_C R25, RZ, R94, RZ ;  /* 0x0000005eff19723e */ /* 0x002fe200048060ff */
[----:B------:R-:W-:Y:S01]  /*7a60*/  @!P3 STG.E.U8 desc[UR18][R16.64+0x60], R99 ;  /* 0x000060631000b986 */ /* 0x000fe2000c101112 */
[----:B------:R-:W-:-:S03]  /*7a70*/  ISETP.LT.OR P3, PT, R6, 0x69, !P0 ;  /* 0x000000690600780c */ /* 0x000fc60004761670 */
        /* <DEDUP_REMOVED lines=12> */
[C---:B------:R-:W-:Y:S01]  /*7b40*/  ISETP.LT.OR P1, PT, R6.reuse, 0x7a, !P1 ;  /* 0x0000007a0600780c */ /* 0x040fe20004f21670 */
[----:B------:R2:W-:Y:S01]  /*7b50*/  @!P5 STG.E.U8 desc[UR18][R18.64+0x70], R93 ;  /* 0x0000705d1200d986 */ /* 0x0005e2000c101112 */
[C---:B------:R-:W-:Y:S02]  /*7b60*/  ISETP.LT.OR P5, PT, R6.reuse, 0x72, !P0 ;  /* 0x000000720600780c */ /* 0x040fe400047a1670 */
[----:B0-----:R-:W-:Y:S01]  /*7b70*/  F2FP.SATFINITE.E5M2.F32.PACK_AB_MERGE_C R5, RZ, R88, RZ ;  /* 0x00000058ff05723e */ /* 0x001fe200048060ff */
[----:B------:R2:W-:Y:S01]  /*7b80*/  @!P6 STG.E.U8 desc[UR18][R18.64+0x71], R89 ;  /* 0x000071591200e986 */ /* 0x0005e2000c101112 */
[C---:B------:R-:W-:Y:S02]  /*7b90*/  ISETP.LT.OR P6, PT, R6.reuse, 0x79, !P0 ;  /* 0x000000790600780c */ /* 0x040fe400047c1670 */
[----:B------:R-:W-:Y:S01]  /*7ba0*/  ISETP.LT.OR P0, PT, R6, 0x7a, !P0 ;  /* 0x0000007a0600780c */ /* 0x000fe20004701670 */
[----:B------:R2:W-:Y:S01]  /*7bb0*/  @!P3 STG.E.U8 desc[UR18][R16.64+0x70], R91 ;  /* 0x0000705b1000b986 */ /* 0x0005e2000c101112 */
[----:B-1----:R-:W-:-:S05]  /*7bc0*/  F2FP.SATFINITE.E5M2.F32.PACK_AB_MERGE_C R25, RZ, R20, RZ ;  /* 0x00000014ff19723e */ /* 0x002fca00048060ff */
[----:B------:R2:W-:Y:S04]  /*7bd0*/  @!P5 STG.E.U8 desc[UR18][R16.64+0x71], R5 ;  /* 0x000071051000d986 */ /* 0x0005e8000c101112 */
[----:B------:R2:W-:Y:S04]  /*7be0*/  @!P4 STG.E.U8 desc[UR18][R18.64+0x78], R21 ;  /* 0x000078151200c986 */ /* 0x0005e8000c101112 */
[----:B------:R2:W-:Y:S04]  /*7bf0*/  @!P1 STG.E.U8 desc[UR18][R18.64+0x79], R25 ;  /* 0x0000791912009986 */ /* 0x0005e8000c101112 */
[----:B------:R2:W-:Y:S04]  /*7c00*/  @!P6 STG.E.U8 desc[UR18][R16.64+0x78], R23 ;  /* 0x000078171000e986 */ /* 0x0005e8000c101112 */
[----:B------:R2:W-:Y:S02]  /*7c10*/  @!P0 STG.E.U8 desc[UR18][R16.64+0x79], R27 ;  /* 0x0000791b10008986 */ /* 0x0005e4000c101112 */
.L_x_166:
[----:B------:R-:W-:Y:S05]  /*7c20*/  BSYNC B0 ;  /* 0x0000000000007941 */ /* 0x000fea0003800000 */
.L_x_36:
[C---:B------:R-:W-:Y:S01]  /*7c30*/  LEA R2, P0, R8.reuse, R2, 0x1 ;  /* 0x0000000208027211 */ /* 0x040fe200078008ff */
[----:B------:R-:W-:Y:S01]  /*7c40*/  ULDC.64 UR6, c[0x0][0x650] ;  /* 0x0001940000067ab9 */ /* 0x000fe20000000a00 */
[----:B-----5:R-:W-:Y:S01]  /*7c50*/  IMAD.U32 R4, RZ, RZ, UR16 ;  /* 0x00000010ff047e24 */ /* 0x020fe2000f8e00ff */
[----:B0-2---:R-:W-:Y:S01]  /*7c60*/  PRMT R16, RZ, 0x7610, R16 ;  /* 0x00007610ff107816 */ /* 0x005fe20000000010 */
[----:B------:R-:W-:Y:S01]  /*7c70*/  IMAD.MOV.U32 R6, RZ, RZ, -0x1 ;  /* 0xffffffffff067424 */ /* 0x000fe200078e00ff */
[----:B------:R-:W-:Y:S01]  /*7c80*/  LEA.HI.X R3, R8, R3, R0, 0x1, P0 ;  /* 0x0000000308037211 */ /* 0x000fe200000f0c00 */
[----:B------:R0:W-:Y:S01]  /*7c90*/  SYNCS.ARRIVE.TRANS64.A1T0 RZ, [R4+UR22], RZ ;  /* 0x000000ff04ff79a7 */ /* 0x0001e20008100016 */
[----:B------:R-:W-:Y:S01]  /*7ca0*/  ISETP.GE.U32.AND P0, PT, R2, UR6, PT ;  /* 0x0000000602007c0c */ /* 0x000fe2000bf06070 */
[----:B------:R-:W-:-:S03]  /*7cb0*/  IMAD.MOV.U32 R5, RZ, RZ, -0x1 ;  /* 0xffffffffff057424 */ /* 0x000fc600078e00ff */
[----:B------:R-:W-:Y:S01]  /*7cc0*/  ISETP.GE.U32.AND.EX P0, PT, R3, UR7, PT, P0 ;  /* 0x0000000703007c0c */ /* 0x000fe2000bf06100 */
[----:B0-----:R-:W-:-:S12]  /*7cd0*/  IMAD.MOV.U32 R4, RZ, RZ, -0x1 ;  /* 0xffffffffff047424 */ /* 0x001fd800078e00ff */
[----:B------:R-:W-:Y:S05]  /*7ce0*/  @P0 BRA `(.L_x_167) ;  /* 0x0000000400600947 */ /* 0x000fea0003800000 */
[----:B------:R-:W0:Y:S01]  /*7cf0*/  S2R R26, SR_CTAID.X ;  /* 0x00000000001a7919 */ /* 0x000e220000002500 */
[----:B------:R-:W2:Y:S01]  /*7d00*/  LDC.64 R20, c[0x0][0x628] ;  /* 0x00018a00ff147b82 */ /* 0x000ea20000000a00 */
[----:B------:R-:W-:Y:S01]  /*7d10*/  ULDC UR6, c[0x0][0x150] ;  /* 0x0000540000067ab9 */ /* 0x000fe20000000800 */
[----:B-1--4-:R-:W-:Y:S01]  /*7d20*/  IMAD.MOV.U32 R18, RZ, RZ, R2 ;  /* 0x000000ffff127224 */ /* 0x012fe200078e0002 */
[----:B------:R-:W1:Y:S01]  /*7d30*/  S2R R28, SR_CTAID.Y ;  /* 0x00000000001c7919 */ /* 0x000e620000002600 */
[----:B------:R-:W-:-:S04]  /*7d40*/  IMAD.MOV.U32 R19, RZ, RZ, R3 ;  /* 0x000000ffff137224 */ /* 0x000fc800078e0003 */
[----:B------:R-:W4:Y:S08]  /*7d50*/  LDC R29, c[0x0][0x144] ;  /* 0x00005100ff1d7b82 */ /* 0x000f300000000800 */
[----:B------:R-:W1:Y:S08]  /*7d60*/  LDC R6, c[0x0][0x630] ;  /* 0x00018c00ff067b82 */ /* 0x000e700000000800 */
[----:B---3--:R-:W3:Y:S01]  /*7d70*/  LDC.64 R24, c[0x0][0x620] ;  /* 0x00018800ff187b82 */ /* 0x008ee20000000a00 */
[----:B--2---:R-:W-:-:S04]  /*7d80*/  ISETP.NE.U32.AND P0, PT, R20, RZ, PT ;  /* 0x000000ff1400720c */ /* 0x004fc80003f05070 */
[----:B------:R-:W-:Y:S02]  /*7d90*/  ISETP.NE.AND.EX P0, PT, R21, RZ, PT, P0 ;  /* 0x000000ff1500720c */ /* 0x000fe40003f05300 */
[----:B0-----:R-:W-:-:S05]  /*7da0*/  I2FP.F32.U32 R4, R26 ;  /* 0x0000001a00047245 */ /* 0x001fca0000201000 */
[----:B------:R-:W-:-:S04]  /*7db0*/  FMUL R4, R4, UR6 ;  /* 0x0000000604047c20 */ /* 0x000fc80008400000 */
[----:B------:R0:W2:Y:S02]  /*7dc0*/  F2I.U32.TRUNC.NTZ R27, R4 ;  /* 0x00000004001b7305 */ /* 0x0000a4000020f000 */
[----:B-1--4-:R-:W-:Y:S05]  /*7dd0*/  @!P0 BRA `(.L_x_168) ;  /* 0x0000000000288947 */ /* 0x012fea0003800000 */
[----:B------:R-:W1:Y:S02]  /*7de0*/  LDC R5, c[0x0][0x634] ;  /* 0x00018d00ff057b82 */ /* 0x000e640000000800 */
[----:B-1----:R-:W-:-:S05]  /*7df0*/  IADD3 R19, P0, R2, R5, RZ ;  /* 0x0000000502137210 */ /* 0x002fca0007f1e0ff */
[----:B------:R-:W-:-:S04]  /*7e00*/  IMAD.X R23, RZ, RZ, R3, P0 ;  /* 0x000000ffff177224 */ /* 0x000fc800000e0603 */
[----:B0-----:R-:W-:-:S04]  /*7e10*/  IMAD.WIDE.U32 R4, R23, R20, RZ ;  /* 0x0000001417047225 */ /* 0x001fc800078e00ff */
[----:B------:R-:W-:-:S04]  /*7e20*/  IMAD.WIDE.U32 R16, P0, R19, R21, R4 ;  /* 0x0000001513107225 */ /* 0x000fc80007800004 */
[----:B------:R-:W-:-:S04]  /*7e30*/  IMAD.WIDE.U32 R4, R19, R20, RZ ;  /* 0x0000001413047225 */ /* 0x000fc800078e00ff */
[----:B------:R-:W-:Y:S01]  /*7e40*/  IMAD.X R19, RZ, RZ, RZ, P0 ;  /* 0x000000ffff137224 */ /* 0x000fe200000e06ff */
[----:B------:R-:W-:Y:S01]  /*7e50*/  IADD3 RZ, P0, R5, R16, RZ ;  /* 0x0000001005ff7210 */ /* 0x000fe20007f1e0ff */
[----:B------:R-:W-:-:S04]  /*7e60*/  IMAD.MOV.U32 R18, RZ, RZ, R17 ;  /* 0x000000ffff127224 */ /* 0x000fc800078e0011 */
[----:B------:R-:W-:-:S08]  /*7e70*/  IMAD.WIDE.U32.X R18, R23, R21, R18, P0 ;  /* 0x0000001517127225 */ /* 0x000fd000000e0412 */
.L_x_168:
[-CC-:B------:R-:W-:Y:S01]  /*7e80*/  SHF.R.U64 R22, R18, R6.reuse, R19.reuse ;  /* 0x0000000612167219 */ /* 0x180fe20000001213 */
[----:B------:R-:W1:Y:S01]  /*7e90*/  LDC.64 R32, c[0x0][0x640] ;  /* 0x00019000ff207b82 */ /* 0x000e620000000a00 */
[----:B0-----:R-:W-:Y:S01]  /*7ea0*/  SHF.R.U32.HI R4, RZ, R6, R19 ;  /* 0x00000006ff047219 */ /* 0x001fe20000011613 */
[----:B--2---:R-:W-:Y:S01]  /*7eb0*/  IMAD.MOV R27, RZ, RZ, -R27 ;  /* 0x000000ffff1b7224 */ /* 0x004fe200078e0a1b */
[----:B------:R-:W-:Y:S01]  /*7ec0*/  IADD3 R17, P0, RZ, -R22, RZ ;  /* 0x80000016ff117210 */ /* 0x000fe20007f1e0ff */
[----:B------:R-:W-:Y:S01]  /*7ed0*/  ULDC UR6, c[0x0][0x154] ;  /* 0x0000550000067ab9 */ /* 0x000fe20000000800 */
[----:B------:R-:W-:Y:S02]  /*7ee0*/  IMAD.MOV.U32 R19, RZ, RZ, 0x1 ;  /* 0x00000001ff137424 */ /* 0x000fe400078e00ff */
[----:B------:R-:W-:Y:S01]  /*7ef0*/  IMAD R27, R29, R27, R26 ;  /* 0x0000001b1d1b7224 */ /* 0x000fe200078e021a */
[----:B------:R-:W0:Y:S01]  /*7f00*/  LDC R16, c[0x0][0x618] ;  /* 0x00018600ff107b82 */ /* 0x000e220000000800 */
[----:B------:R-:W-:-:S04]  /*7f10*/  IMAD.X R5, RZ, RZ, ~R4, P0 ;  /* 0x000000ffff057224 */ /* 0x000fc800000e0e04 */
[-C--:B---3--:R-:W-:Y:S02]  /*7f20*/  IMAD R6, R5, R24.reuse, RZ ;  /* 0x0000001805067224 */ /* 0x088fe400078e02ff */
[C---:B------:R-:W-:Y:S01]  /*7f30*/  IMAD.WIDE.U32 R4, R17.reuse, R24, R2 ;  /* 0x0000001811047225 */ /* 0x040fe200078e0002 */
[----:B------:R-:W2:Y:S03]  /*7f40*/  LDC R18, c[0x0][0x608] ;  /* 0x00018200ff127b82 */ /* 0x000ea60000000800 */
[----:B------:R-:W-:Y:S01]  /*7f50*/  IMAD R17, R17, R25, R6 ;  /* 0x0000001911117224 */ /* 0x000fe200078e0206 */
[----:B------:R-:W-:-:S03]  /*7f60*/  I2FP.F32.U32 R6, R28 ;  /* 0x0000001c00067245 */ /* 0x000fc60000201000 */
[----:B------:R-:W-:Y:S01]  /*7f70*/  IMAD.IADD R5, R5, 0x1, R17 ;  /* 0x0000000105057824 */ /* 0x000fe200078e0211 */
[----:B------:R-:W3:Y:S01]  /*7f80*/  LDC R30, c[0x0][0x658] ;  /* 0x00019600ff1e7b82 */ /* 0x000ee20000000800 */
[----:B-1----:R-:W-:Y:S01]  /*7f90*/  ISETP.NE.U32.AND P0, PT, R32, RZ, PT ;  /* 0x000000ff2000720c */ /* 0x002fe20003f05070 */
[----:B------:R-:W-:-:S03]  /*7fa0*/  IMAD.MOV.U32 R17, RZ, RZ, -0x1 ;  /* 0xffffffffff117424 */ /* 0x000fc600078e00ff */
[----:B------:R-:W-:-:S03]  /*7fb0*/  ISETP.NE.AND.EX P0, PT, R33, RZ, PT, P0 ;  /* 0x000000ff2100720c */ /* 0x000fc60003f05300 */
[----:B------:R-:W1:Y:S01]  /*7fc0*/  LDC R25, c[0x0][0x148] ;  /* 0x00005200ff197b82 */ /* 0x000e620000000800 */
[-CC-:B0-----:R-:W-:Y:S02]  /*7fd0*/  SHF.R.U64 R20, R4, R16.reuse, R5.reuse ;  /* 0x0000001004147219 */ /* 0x181fe40000001205 */
[----:B------:R-:W-:Y:S01]  /*7fe0*/  SHF.R.U32.HI R5, RZ, R16, R5 ;  /* 0x00000010ff057219 */ /* 0x000fe20000011605 */
[----:B------:R-:W-:-:S04]  /*7ff0*/  FMUL R16, R6, UR6 ;  /* 0x0000000606107c20 */ /* 0x000fc80008400000 */
[----:B------:R-:W0:Y:S01]  /*8000*/  LDC R26, c[0x0][0x600] ;  /* 0x00018000ff1a7b82 */ /* 0x000e220000000800 */
[----:B------:R4:W0:Y:S01]  /*8010*/  F2I.U32.TRUNC.NTZ R23, R16 ;  /* 0x0000001000177305 */ /* 0x000822000020f000 */
[-CC-:B--2---:R-:W-:Y:S02]  /*8020*/  SHF.R.U64 R6, R20, R18.reuse, R5.reuse ;  /* 0x0000001214067219 */ /* 0x184fe40000001205 */
[----:B------:R-:W-:-:S04]  /*8030*/  SHF.R.U32.HI R5, RZ, R18, R5 ;  /* 0x00000012ff057219 */ /* 0x000fc80000011605 */
[----:B------:R-:W2:Y:S01]  /*8040*/  LDC R31, c[0x0][0x648] ;  /* 0x00019200ff1f7b82 */ /* 0x000ea20000000800 */
[-CC-:B---3--:R-:W-:Y:S02]  /*8050*/  SHF.R.U64 R24, R6, R30.reuse, R5.reuse ;  /* 0x0000001e06187219 */ /* 0x188fe40000001205 */
[-C--:B------:R-:W-:Y:S02]  /*8060*/  SHF.L.U32 R17, R17, R30.reuse, RZ ;  /* 0x0000001e11117219 */ /* 0x080fe400000006ff */
[-C--:B------:R-:W-:Y:S01]  /*8070*/  SHF.R.U32.HI R5, RZ, R30.reuse, R5 ;  /* 0x0000001eff057219 */ /* 0x080fe20000011605 */
[----:B------:R-:W-:Y:S01]  /*8080*/  IMAD.MOV.U32 R4, RZ, RZ, R24 ;  /* 0x000000ffff047224 */ /* 0x000fe200078e0018 */
[----:B------:R-:W-:Y:S01]  /*8090*/  SHF.L.U32 R30, R19, R30, RZ ;  /* 0x0000001e131e7219 */ /* 0x000fe200000006ff */
[----:B------:R-:W3:Y:S01]  /*80a0*/  LDC R34, c[0x0][0x638] ;  /* 0x00018e00ff227b82 */ /* 0x000ee20000000800 */
[----:B------:R-:W-:-:S07]  /*80b0*/  LOP3.LUT R29, RZ, R17, RZ, 0x33, !PT ;  /* 0x00000011ff1d7212 */ /* 0x000fce00078e33ff */
[----:B------:R-:W0:Y:S01]  /*80c0*/  LDC R35, c[0x0][0x610] ;  /* 0x00018400ff237b82 */ /* 0x000e220000000800 */
        /* <DEDUP_REMOVED lines=11> */
.L_x_169:
[----:B--2---:R-:W-:Y:S01]  /*8180*/  SHF.R.U64 R4, R4, R31, R5 ;  /* 0x0000001f04047219 */ /* 0x004fe20000001205 */
[----:B0-----:R-:W-:Y:S01]  /*8190*/  VIADD R19, R26, 0xffffffff ;  /* 0xffffffff1a137836 */ /* 0x001fe20000000000 */
[----:B------:R-:W-:Y:S01]  /*81a0*/  LOP3.LUT R17, R6, R29, RZ, 0xc0, !PT ;  /* 0x0000001d06117212 */ /* 0x000fe200078ec0ff */
[----:B------:R-:W-:Y:S02]  /*81b0*/  IMAD.MOV R23, RZ, RZ, -R23 ;  /* 0x000000ffff177224 */ /* 0x000fe400078e0a17 */
[----:B------:R-:W-:Y:S02]  /*81c0*/  IMAD.MOV R5, RZ, RZ, -R4 ;  /* 0x000000ffff057224 */ /* 0x000fe400078e0a04 */
[----:B------:R-:W-:Y:S01]  /*81d0*/  IMAD R6, R30, R4, R17 ;  /* 0x000000041e067224 */ /* 0x000fe200078e0211 */
[----:B------:R-:W-:Y:S01]  /*81e0*/  LOP3.LUT R17, R20, R19, RZ, 0xc0, !PT ;  /* 0x0000001314117212 */ /* 0x000fe200078ec0ff */
[----:B-1----:R-:W-:Y:S02]  /*81f0*/  @P2 IMAD R27, R25, R23, R28 ;  /* 0x00000017191b2224 */ /* 0x002fe400078e021c */
[----:B---3--:R-:W-:-:S02]  /*8200*/  IMAD R4, R5, R34, R24 ;  /* 0x0000002205047224 */ /* 0x008fc400078e0218 */
[----:B------:R-:W-:Y:S02]  /*8210*/  IMAD R6, R6, R35, R27 ;  /* 0x0000002306067224 */ /* 0x000fe400078e021b */
[----:B------:R-:W-:Y:S02]  /*8220*/  IMAD R17, R4, R26, R17 ;  /* 0x0000001a04117224 */ /* 0x000fe400078e0211 */
[----:B------:R-:W-:Y:S02]  /*8230*/  IMAD.MOV.U32 R16, RZ, RZ, 0x1 ;  /* 0x00000001ff107424 */ /* 0x000fe400078e00ff */
[----:B------:R-:W-:Y:S01]  /*8240*/  IMAD.MOV.U32 R4, RZ, RZ, R22 ;  /* 0x000000ffff047224 */ /* 0x000fe200078e0016 */
[----:B------:R-:W-:Y:S02]  /*8250*/  SEL R5, R17, R6, !P2 ;  /* 0x0000000611057207 */ /* 0x000fe40005000000 */
[----:B------:R-:W-:-:S07]  /*8260*/  SEL R6, R6, R17, !P2 ;  /* 0x0000001106067207 */ /* 0x000fce0005000000 */
.L_x_167:
[----:B------:R-:W-:Y:S02]  /*8270*/  LOP3.LUT P0, RZ, R16, 0xff, RZ, 0xc0, !PT ;  /* 0x000000ff10ff7812 */ /* 0x000fe4000780c0ff */
[----:B------:R-:W-:-:S11]  /*8280*/  LOP3.LUT R148, R148, 0x1, RZ, 0x3c, !PT ;  /* 0x0000000194947812 */ /* 0x000fd600078e3cff */
[----:B------:R-:W-:Y:S05]  /*8290*/  @P0 BRA `(.L_x_170) ;  /* 0xffffff94006c0947 */ /* 0x000fea000383ffff */
[----:B------:R-:W-:Y:S05]  /*82a0*/  EXIT ;  /* 0x000000000000794d */ /* 0x000fea0003800000 */
.L_x_14:
[----:B------:R-:W-:-:S08]  /*82b0*/  ISETP.NE.AND P0, PT, R20, RZ, PT ;  /* 0x000000ff1400720c */ /* 0x000fd00003f05270 */
[----:B-----5:R-:W0:-:S00]  /*82c0*/  USETMAXREG.DEALLOC.CTAPOOL 0x28 ;  /* 0x00000028000079c8 */ /* 0x020e0000080e0500 */
[----:B------:R-:W-:Y:S05]  /*82d0*/  @P0 EXIT ;  /* 0x000000000000094d */ /* 0x000fea0003800000 */
[----:B0-----:R-:W-:Y:S01]  /*82e0*/  LOP3.LUT P0, RZ, R16, 0xff, RZ, 0xc0, !PT ;  /* 0x000000ff10ff7812 */ /* 0x001fe2000780c0ff */
[----:B------:R-:W-:Y:S02]  /*82f0*/  IMAD.MOV.U32 R12, RZ, RZ, 0x1 ;  /* 0x00000001ff0c7424 */ /* 0x000fe400078e00ff */
[----:B------:R-:W-:-:S10]  /*8300*/  IMAD.MOV.U32 R15, RZ, RZ, RZ ;  /* 0x000000ffff0f7224 */ /* 0x000fd400078e00ff */
[----:B------:R-:W-:Y:S05]  /*8310*/  @!P0 BRA `(.L_x_171) ;  /* 0x0000000c00108947 */ /* 0x000fea0003800000 */
[----:B------:R-:W-:Y:S01]  /*8320*/  LOP3.LUT P0, RZ, R13, 0x1f, RZ, 0xc0, !PT ;  /* 0x0000001f0dff7812 */ /* 0x000fe2000780c0ff */
[----:B------:R-:W-:Y:S01]  /*8330*/  ULDC UR5, c[0x0][0x658] ;  /* 0x0001960000057ab9 */ /* 0x000fe20000000800 */
[----:B------:R-:W-:Y:S01]  /*8340*/  UMOV UR6, 0xffffffff ;  /* 0xffffffff00067882 */ /* 0x000fe20000000000 */
[----:B------:R-:W-:Y:S01]  /*8350*/  BSSY B0, `(.L_x_171) ;  /* 0x00000c0000007945 */ /* 0x000fe20003800000 */
[----:B------:R-:W-:Y:S01]  /*8360*/  USHF.L.U32 UR6, UR6, UR5, URZ ;  /* 0x0000000506067299 */ /* 0x000fe2000800063f */
[C---:B------:R-:W-:Y:S01]  /*8370*/  ISETP.NE.AND P3, PT, R11.reuse, RZ, PT ;  /* 0x000000ff0b00720c */ /* 0x040fe20003f65270 */
[----:B------:R-:W-:Y:S01]  /*8380*/  IMAD.MOV.U32 R14, RZ, RZ, 0x1 ;  /* 0x00000001ff0e7424 */ /* 0x000fe200078e00ff */
[----:B------:R-:W-:Y:S01]  /*8390*/  ISETP.NE.OR P0, PT, R11, RZ, !P0 ;  /* 0x000000ff0b00720c */ /* 0x000fe20004705670 */
[----:B------:R-:W-:Y:S01]  /*83a0*/  IMAD.MOV.U32 R12, RZ, RZ, 0x1 ;  /* 0x00000001ff0c7424 */ /* 0x000fe200078e00ff */
[----:B------:R-:W-:Y:S01]  /*83b0*/  LOP3.LUT R13, R7, 0x2, RZ, 0xfc, !PT ;  /* 0x00000002070d7812 */ /* 0x000fe200078efcff */
[----:B------:R-:W-:Y:S01]  /*83c0*/  IMAD.MOV.U32 R15, RZ, RZ, RZ ;  /* 0x000000ffff0f7224 */ /* 0x000fe200078e00ff */
[----:B------:R-:W-:Y:S01]  /*83d0*/  ULDC UR4, c[0x0][0x600] ;  /* 0x0001800000047ab9 */ /* 0x000fe20000000800 */
[----:B------:R-:W-:Y:S01]  /*83e0*/  UMOV UR7, 0x1 ;  /* 0x0000000100077882 */ /* 0x000fe20000000000 */
[----:B------:R-:W-:-:S02]  /*83f0*/  UIADD3 UR22, UR13, 0x1, URZ ;  /* 0x000000010d167890 */ /* 0x000fc4000fffe03f */
[----:B------:R-:W-:Y:S02]  /*8400*/  UIADD3 UR16, UR4, -0x1, URZ ;  /* 0xffffffff04107890 */ /* 0x000fe4000fffe03f */
[----:B------:R-:W-:Y:S02]  /*8410*/  USHF.L.U32 UR18, UR7, UR5, URZ ;  /* 0x0000000507127299 */ /* 0x000fe4000800063f */
[----:B------:R-:W-:Y:S01]  /*8420*/  ULOP3.LUT UR17, URZ, UR6, URZ, 0x33, !UPT ;  /* 0x000000063f117292 */ /* 0x000fe2000f8e333f */
[----:B------:R-:W-:-:S11]  /*8430*/  ULDC.64 UR20, c[0x0][0x198] ;  /* 0x0000660000147ab9 */ /* 0x000fd60000000a00 */
.L_x_183:
[----:B------:R-:W-:-:S03]  /*8440*/  UMOV UR4, 0xffffffff ;  /* 0xffffffff00047882 */ /* 0x000fc60000000000 */
[----:B------:R-:W-:Y:S05]  /*8450*/  BRA.DIV UR4, `(.L_x_172) ;  /* 0x0000002204847947 */ /* 0x000fea000b800000 */
[----:B------:R-:W-:-:S13]  /*8460*/  ELECT P1, URZ, PT ;  /* 0x00000000003f782f */ /* 0x000fda0003820000 */
.L_x_229:
[----:B------:R-:W0:Y:S01]  /*8470*/  LDC R10, c[0x0][0x28c] ;  /* 0x0000a300ff0a7b82 */ /* 0x000e220000000800 */
[----:B------:R-:W-:Y:S01]  /*8480*/  BSSY B1, `(.L_x_173) ;  /* 0x0000037000017945 */ /* 0x000fe20003800000 */
[----:B0-----:R-:W-:-:S13]  /*8490*/  ISETP.LT.OR P1, PT, R10, 0x1, !P1 ;  /* 0x000000010a00780c */ /* 0x001fda0004f21670 */
[----:B------:R-:W-:Y:S05]  /*84a0*/  @P1 BRA `(.L_x_174) ;  /* 0x0000000000d01947 */ /* 0x000fea0003800000 */
[----:B------:R-:W-:Y:S02]  /*84b0*/  IMAD.SHL.U32 R16, R5, 0x80, RZ ;  /* 0x0000008005107824 */ /* 0x000fe400078e00ff */
[----:B------:R-:W-:Y:S02]  /*84c0*/  IMAD.SHL.U32 R17, R6, 0x40, RZ ;  /* 0x0000004006117824 */ /* 0x000fe400078e00ff */
[----:B------:R-:W-:Y:S02]  /*84d0*/  IMAD.MOV.U32 R18, RZ, RZ, RZ ;  /* 0x000000ffff127224 */ /* 0x000fe400078e00ff */
[----:B------:R-:W-:Y:S02]  /*84e0*/  IMAD.U32 R20, RZ, RZ, UR22 ;  /* 0x00000016ff147e24 */ /* 0x000fe4000f8e00ff */
[----:B------:R-:W-:Y:S02]  /*84f0*/  IMAD.MOV.U32 R5, RZ, RZ, R12 ;  /* 0x000000ffff057224 */ /* 0x000fe400078e000c */
[----:B------:R-:W-:-:S07]  /*8500*/  IMAD.MOV.U32 R6, RZ, RZ, R15 ;  /* 0x000000ffff067224 */ /* 0x000fce00078e000f */
.L_x_178:
[----:B------:R-:W0:Y:S01]  /*8510*/  S2R R11, SR_CgaCtaId ;  /* 0x00000000000b7919 */ /* 0x000e220000008800 */
[----:B------:R-:W-:-:S04]  /*8520*/  MOV R10, 0x400 ;  /* 0x00000400000a7802 */ /* 0x000fc80000000f00 */
[----:B0-----:R-:W-:Y:S02]  /*8530*/  LEA R21, R11, R10, 0x18 ;  /* 0x0000000a0b157211 */ /* 0x001fe400078ec0ff */
[----:B------:R-:W-:Y:S01]  /*8540*/  SHF.L.U32 R10, R5, 0x1f, RZ ;  /* 0x0000001f050a7819 */ /* 0x000fe200000006ff */
[----:B------:R-:W0:Y:S02]  /*8550*/  @!P3 LDC R11, c[0x0][0x500] ;  /* 0x00014000ff0bbb82 */ /* 0x000e240000000800 */
[----:B------:R-:W-:-:S04]  /*8560*/  IMAD R19, R6, 0x8, R21 ;  /* 0x0000000806137824 */ /* 0x000fc800078e0215 */
[----:B------:R-:W1:Y:S02]  /*8570*/  SYNCS.PHASECHK.TRANS64.TRYWAIT P1, [R19+URZ+0x128], R10 ;  /* 0x0001280a130075a7 */ /* 0x000e64000802017f */
[----:B-1----:R-:W-:Y:S05]  /*8580*/  @!P1 BRA `(.L_x_175) ;  /* 0x0000002000589947 */ /* 0x002fea0003800000 */
.L_x_230:
[----:B-1----:R-:W-:Y:S01]  /*8590*/  PRMT R10, R13, 0x9910, RZ ;  /* 0x000099100d0a7816 */ /* 0x002fe200000000ff */
[----:B0-----:R0:W-:Y:S03]  /*85a0*/  @!P3 SYNCS.ARRIVE.TRANS64 RZ, [R19+URZ], R11 ;  /* 0x0000000b13ffb9a7 */ /* 0x0011e6000800003f */
[----:B------:R-:W-:-:S13]  /*85b0*/  ISETP.NE.AND P1, PT, R10, 0x2, PT ;  /* 0x000000020a00780c */ /* 0x000fda0003f25270 */
[----:B0-----:R-:W-:Y:S05]  /*85c0*/  @P1 BRA `(.L_x_176) ;  /* 0x0000000000041947 */ /* 0x001fea0003800000 */
[----:B------:R-:W-:Y:S01]  /*85d0*/  BPT.TRAP 0x1 ;  /* 0x000000040000795c */ /* 0x000fe20000300000 */
.L_x_176:
[----:B------:R-:W-:Y:S05]  /*85e0*/  @P0 BRA `(.L_x_177) ;  /* 0x0000000000040947 */ /* 0x000fea0003800000 */
[----:B------:R-:W-:Y:S01]  /*85f0*/  BPT.TRAP 0x1 ;  /* 0x000000040000795c */ /* 0x000fe20000300000 */
.L_x_177:
[C-C-:B------:R-:W-:Y:S01]  /*8600*/  IMAD R10, R6.reuse, 0x800, R21.reuse ;  /* 0x00000800060a7824 */ /* 0x140fe200078e0215 */
[----:B------:R-:W-:Y:S01]  /*8610*/  R2UR UR9, R19 ;  /* 0x00000000130972ca */ /* 0x000fe200000e0000 */
[----:B------:R-:W-:Y:S01]  /*8620*/  IMAD R21, R6, 0x1000, R21 ;  /* 0x0000100006157824 */ /* 0x000fe200078e0215 */
[----:B------:R-:W-:Y:S01]  /*8630*/  UIADD3 UR4, UP0, UR20, 0xf0, URZ ;  /* 0x000000f014047890 */ /* 0x000fe2000ff1e03f */
[----:B------:R-:W-:Y:S01]  /*8640*/  VIADD R20, R20, 0xffffffff ;  /* 0xffffffff14147836 */ /* 0x000fe20000000000 */
[----:B------:R-:W-:Y:S01]  /*8650*/  R2UR UR5, R10 ;  /* 0x000000000a0572ca */ /* 0x000fe200000e0000 */
[----:B------:R-:W-:Y:S01]  /*8660*/  UIADD3 UR24, UP1, UR20, 0x1f0, URZ ;  /* 0x000001f014187890 */ /* 0x000fe2000ff3e03f */
[----:B------:R-:W-:Y:S01]  /*8670*/  R2UR UR8, R21 ;  /* 0x00000000150872ca */ /* 0x000fe200000e0000 */
[----:B------:R-:W-:Y:S01]  /*8680*/  VIADD R6, R6, 0x1 ;  /* 0x0000000106067836 */ /* 0x000fe20000000000 */
[----:B------:R-:W-:Y:S01]  /*8690*/  R2UR UR11, R17 ;  /* 0x00000000110b72ca */ /* 0x000fe200000e0000 */
[----:B------:R-:W-:Y:S01]  /*86a0*/  UIADD3.X UR25, URZ, UR21, URZ, UP1, !UPT ;  /* 0x000000153f197290 */ /* 0x000fe20008ffe43f */
[----:B------:R-:W-:Y:S01]  /*86b0*/  R2UR UR10, R18 ;  /* 0x00000000120a72ca */ /* 0x000fe200000e0000 */
[----:B------:R-:W-:Y:S01]  /*86c0*/  UMOV UR6, 0x0 ;  /* 0x0000000000067882 */ /* 0x000fe20000000000 */
[----:B------:R-:W-:Y:S01]  /*86d0*/  R2UR UR12, R4 ;  /* 0x00000000040c72ca */ /* 0x000fe200000e0000 */
[----:B------:R-:W-:Y:S01]  /*86e0*/  UMOV UR7, 0x10000000 ;  /* 0x1000000000077882 */ /* 0x000fe20000000000 */
[----:B------:R-:W-:Y:S01]  /*86f0*/  R2UR UR19, R16 ;  /* 0x00000000101372ca */ /* 0x000fe200000e0000 */
[----:B------:R-:W-:Y:S01]  /*8700*/  VIADD R18, R18, 0x20 ;  /* 0x0000002012127836 */ /* 0x000fe20000000000 */
[----:B------:R-:W-:Y:S01]  /*8710*/  ISETP.GT.AND P4, PT, R20, 0x1, PT ;  /* 0x000000011400780c */ /* 0x000fe20003f84270 */
[----:B------:R-:W-:Y:S01]  /*8720*/  UIADD3 UR14, UR5, 0x380, URZ ;  /* 0x00000380050e7890 */ /* 0x000fe2000fffe03f */
[----:B------:R-:W-:Y:S01]  /*8730*/  ISETP.NE.AND P1, PT, R6, 0x25, PT ;  /* 0x000000250600780c */ /* 0x000fe20003f25270 */
[----:B------:R-:W-:-:S02]  /*8740*/  UIADD3.X UR5, URZ, UR21, URZ, UP0, !UPT ;  /* 0x000000153f057290 */ /* 0x000fc400087fe43f */
[----:B------:R-:W-:Y:S01]  /*8750*/  UIADD3 UR15, UR8, 0x12b80, URZ ;  /* 0x00012b80080f7890 */ /* 0x000fe2000fffe03f */
[----:B------:R-:W-:Y:S02]  /*8760*/  SEL R10, RZ, 0x1, P1 ;  /* 0x00000001ff0a7807 */ /* 0x000fe40000800000 */
[----:B------:R-:W-:Y:S01]  /*8770*/  UMOV UR8, UR14 ;  /* 0x0000000e00087c82 */ /* 0x000fe20008000000 */
[----:B------:R-:W-:Y:S02]  /*8780*/  SEL R6, R6, RZ, P1 ;  /* 0x000000ff06067207 */ /* 0x000fe40000800000 */
[----:B------:R-:W-:Y:S01]  /*8790*/  LOP3.LUT R5, R5, R10, RZ, 0x3c, !PT ;  /* 0x0000000a05057212 */ /* 0x000fe200078e3cff */
[----:B------:R0:W-:Y:S02]  /*87a0*/  UTMALDG.3D [UR8], [UR4], desc[UR6] ;  /* 0x00000608040075b4 */ /* 0x0001e40008011000 */
[----:B0-----:R-:W-:Y:S01]  /*87b0*/  UMOV UR8, UR15 ;  /* 0x0000000f00087c82 */ /* 0x001fe20008000000 */
[----:B------:R-:W-:-:S02]  /*87c0*/  UMOV UR11, UR19 ;  /* 0x00000013000b7c82 */ /* 0x000fc40008000000 */
[----:B------:R0:W-:Y:S02]  /*87d0*/  UTMALDG.3D [UR8], [UR24], desc[UR6] ;  /* 0x00000608180075b4 */ /* 0x0001e40008011000 */
[----:B0-----:R-:W-:Y:S05]  /*87e0*/  @P4 BRA `(.L_x_178) ;  /* 0xfffffffc00484947 */ /* 0x001fea000383ffff */
.L_x_174:
[----:B------:R-:W-:Y:S05]  /*87f0*/  BSYNC B1 ;  /* 0x0000000000017941 */ /* 0x000fea0003800000 */
.L_x_173:
[----:B------:R-:W-:Y:S01]  /*8800*/  LOP3.LUT P5, RZ, R14, 0xff, RZ, 0xc0, !PT ;  /* 0x000000ff0eff7812 */ /* 0x000fe200078ac0ff */
[----:B------:R-:W-:Y:S01]  /*8810*/  VIADD R6, R15, UR13 ;  /* 0x0000000d0f067c36 */ /* 0x000fe20008000000 */
[----:B------:R-:W-:Y:S02]  /*8820*/  UISETP.GE.U32.AND UP0, UPT, UR13, 0x25, UPT ;  /* 0x000000250d00788c */ /* 0x000fe4000bf06070 */
[----:B------:R-:W-:Y:S01]  /*8830*/  IMAD.U32 R14, RZ, RZ, UR13 ;  /* 0x0000000dff0e7e24 */ /* 0x000fe2000f8e00ff */
[----:B------:R-:W-:Y:S01]  /*8840*/  ULDC.64 UR4, c[0x0][0x650] ;  /* 0x0001940000047ab9 */ /* 0x000fe20000000a00 */
[C---:B------:R-:W-:Y:S01]  /*8850*/  IMAD.WIDE.U32 R4, R6.reuse, -0x45306eb3, RZ ;  /* 0xbacf914d06047825 */ /* 0x040fe200078e00ff */
[C---:B------:R-:W-:Y:S01]  /*8860*/  ISETP.GT.U32.AND P1, PT, R6.reuse, 0x24, PT ;  /* 0x000000240600780c */ /* 0x040fe20003f24070 */
[----:B------:R-:W-:Y:S01]  /*8870*/  BSSY B1, `(.L_x_179) ;  /* 0x000006b000017945 */ /* 0x000fe20003800000 */
[----:B------:R-:W-:Y:S01]  /*8880*/  PLOP3.LUT P4, PT, PT, PT, UP0, 0x80, 0x0 ;  /* 0x000000000000781c */ /* 0x000fe20003f8f008 */
[----:B------:R-:W-:Y:S01]  /*8890*/  IMAD.IADD R4, R6, 0x1, -R5 ;  /* 0x0000000106047824 */ /* 0x000fe200078e0a05 */
[----:B------:R-:W-:-:S02]  /*88a0*/  ISETP.LT.U32.AND P1, PT, R14, 0x25, P1 ;  /* 0x000000250e00780c */ /* 0x000fc40000f21070 */
[----:B------:R-:W-:Y:S01]  /*88b0*/  PRMT R14, RZ, 0x7610, R14 ;  /* 0x00007610ff0e7816 */ /* 0x000fe2000000000e */
[----:B------:R-:W0:Y:S01]  /*88c0*/  @P5 S2R R11, SR_CgaCtaId ;  /* 0x00000000000b5919 */ /* 0x000e220000008800 */
[----:B------:R-:W-:Y:S02]  /*88d0*/  @P5 MOV R10, 0x400 ;  /* 0x00000400000a5802 */ /* 0x000fe40000000f00 */
[----:B------:R-:W-:Y:S01]  /*88e0*/  LEA.HI R4, R4, R5, RZ, 0x1f ;  /* 0x0000000504047211 */ /* 0x000fe200078ff8ff */
[----:B------:R-:W-:-:S03]  /*88f0*/  IMAD.MOV.U32 R5, RZ, RZ, -0x1 ;  /* 0xffffffffff057424 */ /* 0x000fc600078e00ff */
[----:B------:R-:W-:Y:S01]  /*8900*/  SHF.R.U32.HI R15, RZ, 0x5, R4 ;  /* 0x00000005ff0f7819 */ /* 0x000fe20000011604 */
[----:B------:R-:W-:Y:S01]  /*8910*/  IMAD.MOV.U32 R4, RZ, RZ, -0x1 ;  /* 0xffffffffff047424 */ /* 0x000fe200078e00ff */
[----:B0-----:R-:W-:Y:S02]  /*8920*/  @P5 LEA R10, R11, R10, 0x18 ;  /* 0x0000000a0b0a5211 */ /* 0x001fe400078ec0ff */
[----:B------:R-:W-:Y:S02]  /*8930*/  SEL R11, RZ, 0x1, !P1 ;  /* 0x00000001ff0b7807 */ /* 0x000fe40004800000 */
[----:B------:R-:W-:Y:S01]  /*8940*/  IADD3 R2, P1, R2, R8, RZ ;  /* 0x0000000802027210 */ /* 0x000fe20007f3e0ff */
[----:B------:R0:W-:Y:S01]  /*8950*/  @P5 SYNCS.ARRIVE.TRANS64.A1T0 RZ, [R10+URZ+0x288], RZ ;  /* 0x000288ff0aff59a7 */ /* 0x0001e2000810003f */
[----:B------:R-:W-:-:S03]  /*8960*/  LOP3.LUT R12, R12, R11, RZ, 0x3c, !PT ;  /* 0x0000000b0c0c7212 */ /* 0x000fc600078e3cff */
[----:B------:R-:W-:Y:S01]  /*8970*/  IMAD.X R3, R3, 0x1, R0, P1 ;  /* 0x0000000103037824 */ /* 0x000fe200008e0600 */
[----:B------:R-:W-:Y:S02]  /*8980*/  ISETP.GE.U32.AND P1, PT, R2, UR4, PT ;  /* 0x0000000402007c0c */ /* 0x000fe4000bf26070 */
[----:B------:R-:W-:Y:S01]  /*8990*/  @P4 LOP3.LUT R12, R12, 0x1, R15, 0x78, !PT ;  /* 0x000000010c0c4812 */ /* 0x000fe200078e780f */
[----:B------:R-:W-:Y:S01]  /*89a0*/  IMAD R15, R15, -0x25, R6 ;  /* 0xffffffdb0f0f7824 */ /* 0x000fe200078e0206 */
[----:B------:R-:W-:Y:S01]  /*89b0*/  ISETP.GE.U32.AND.EX P1, PT, R3, UR5, PT, P1 ;  /* 0x0000000503007c0c */ /* 0x000fe2000bf26110 */
[----:B------:R-:W-:Y:S01]  /*89c0*/  IMAD.MOV.U32 R6, RZ, RZ, -0x1 ;  /* 0xffffffffff067424 */ /* 0x000fe200078e00ff */
[----:B0-----:R-:W-:-:S11]  /*89d0*/  PRMT R10, RZ, 0x7610, R10 ;  /* 0x00007610ff0a7816 */ /* 0x001fd6000000000a */
[----:B------:R-:W-:Y:S05]  /*89e0*/  @P1 BRA `(.L_x_180) ;  /* 0x00000004004c1947 */ /* 0x000fea0003800000 */
[----:B------:R-:W0:Y:S01]  /*89f0*/  S2R R17, SR_CTAID.X ;  /* 0x0000000000117919 */ /* 0x000e220000002500 */
[----:B------:R-:W-:Y:S01]  /*8a00*/  ULDC.64 UR4, c[0x0][0x628] ;  /* 0x00018a0000047ab9 */ /* 0x000fe20000000a00 */
[----:B------:R-:W1:Y:S01]  /*8a10*/  LDC R18, c[0x0][0x144] ;  /* 0x00005100ff127b82 */ /* 0x000e620000000800 */
[----:B------:R-:W-:Y:S01]  /*8a20*/  ISETP.NE.U32.AND P1, PT, RZ, UR4, PT ;  /* 0x00000004ff007c0c */ /* 0x000fe2000bf25070 */
[----:B------:R-:W2:Y:S01]  /*8a30*/  S2R R6, SR_CTAID.Y ;  /* 0x0000000000067919 */ /* 0x000ea20000002600 */
[----:B------:R-:W-:Y:S01]  /*8a40*/  ULDC UR6, c[0x0][0x150] ;  /* 0x0000540000067ab9 */ /* 0x000fe20000000800 */
[----:B------:R-:W-:Y:S01]  /*8a50*/  ULDC UR7, c[0x0][0x630] ;  /* 0x00018c0000077ab9 */ /* 0x000fe20000000800 */
[----:B------:R-:W-:Y:S01]  /*8a60*/  ISETP.NE.AND.EX P1, PT, RZ, UR5, PT, P1 ;  /* 0x00000005ff007c0c */ /* 0x000fe2000bf25310 */
[----:B------:R-:W-:Y:S01]  /*8a70*/  IMAD.MOV.U32 R4, RZ, RZ, R2 ;  /* 0x000000ffff047224 */ /* 0x000fe200078e0002 */
[----:B0-----:R-:W-:-:S05]  /*8a80*/  I2FP.F32.U32 R5, R17 ;  /* 0x0000001100057245 */ /* 0x001fca0000201000 */
[----:B------:R-:W-:Y:S01]  /*8a90*/  FMUL R20, R5, UR6 ;  /* 0x0000000605147c20 */ /* 0x000fe20008400000 */
[----:B------:R-:W-:-:S05]  /*8aa0*/  IMAD.MOV.U32 R5, RZ, RZ, R3 ;  /* 0x000000ffff057224 */ /* 0x000fca00078e0003 */
[----:B--2---:R-:W-:Y:S05]  /*8ab0*/  @!P1 BRA `(.L_x_181) ;  /* 0x0000000000289947 */ /* 0x004fea0003800000 */
[----:B------:R-:W-:Y:S02]  /*8ac0*/  ULDC UR6, c[0x0][0x634] ;  /* 0x00018d0000067ab9 */ /* 0x000fe40000000800 */
[----:B------:R-:W-:-:S05]  /*8ad0*/  IADD3 R5, P1, R2, UR6, RZ ;  /* 0x0000000602057c10 */ /* 0x000fca000ff3e0ff */
[----:B------:R-:W-:-:S04]  /*8ae0*/  IMAD.X R19, RZ, RZ, R3, P1 ;  /* 0x000000ffff137224 */ /* 0x000fc800008e0603 */
[----:B------:R-:W-:-:S04]  /*8af0*/  IMAD.WIDE.U32 R10, R19, UR4, RZ ;  /* 0x00000004130a7c25 */ /* 0x000fc8000f8e00ff */
[----:B------:R-:W-:-:S04]  /*8b00*/  IMAD.WIDE.U32 R10, P1, R5, UR5, R10 ;  /* 0x00000005050a7c25 */ /* 0x000fc8000f82000a */
[----:B------:R-:W-:-:S04]  /*8b10*/  IMAD.WIDE.U32 R4, R5, UR4, RZ ;  /* 0x0000000405047c25 */ /* 0x000fc8000f8e00ff */
[----:B------:R-:W-:Y:S01]  /*8b20*/  IMAD.MOV.U32 R4, RZ, RZ, R11 ;  /* 0x000000ffff047224 */ /* 0x000fe200078e000b */
[----:B------:R-:W-:Y:S01]  /*8b30*/  IADD3 RZ, P4, R5, R10, RZ ;  /* 0x0000000a05ff7210 */ /* 0x000fe20007f9e0ff */
[----:B------:R-:W-:-:S04]  /*8b40*/  IMAD.X R5, RZ, RZ, RZ, P1 ;  /* 0x000000ffff057224 */ /* 0x000fc800008e06ff */
[----:B------:R-:W-:-:S08]  /*8b50*/  IMAD.WIDE.U32.X R4, R19, UR5, R4, P4 ;  /* 0x0000000513047c25 */ /* 0x000fd0000a0e0404 */
.L_x_181:
[--C-:B------:R-:W-:Y:S01]  /*8b60*/  SHF.R.U64 R16, R4, UR7, R5.reuse ;  /* 0x0000000704107c19 */ /* 0x100fe20008001205 */
[----:B------:R-:W0:Y:S01]  /*8b70*/  F2I.U32.TRUNC.NTZ R20, R20 ;  /* 0x0000001400147305 */ /* 0x000e22000020f000 */
[----:B------:R-:W-:Y:S01]  /*8b80*/  SHF.R.U32.HI R4, RZ, UR7, R5 ;  /* 0x00000007ff047c19 */ /* 0x000fe20008011605 */
[----:B------:R-:W-:Y:S01]  /*8b90*/  ULDC.64 UR4, c[0x0][0x620] ;  /* 0x0001880000047ab9 */ /* 0x000fe20000000a00 */
[----:B------:R-:W-:Y:S01]  /*8ba0*/  IADD3 R11, P1, RZ, -R16, RZ ;  /* 0x80000010ff0b7210 */ /* 0x000fe20007f3e0ff */
[----:B------:R-:W-:Y:S01]  /*8bb0*/  ULDC.64 UR6, c[0x0][0x640] ;  /* 0x0001900000067ab9 */ /* 0x000fe20000000a00 */
[----:B------:R-:W2:Y:S03]  /*8bc0*/  LDC R21, c[0x0][0x148] ;  /* 0x00005200ff157b82 */ /* 0x000ea60000000800 */
[----:B------:R-:W-:Y:S01]  /*8bd0*/  IMAD.X R4, RZ, RZ, ~R4, P1 ;  /* 0x000000ffff047224 */ /* 0x000fe200008e0e04 */
[----:B------:R-:W-:-:S03]  /*8be0*/  ISETP.NE.U32.AND P1, PT, RZ, UR6, PT ;  /* 0x00000006ff007c0c */ /* 0x000fc6000bf25070 */
[----:B------:R-:W-:Y:S01]  /*8bf0*/  IMAD R10, R4, UR4, RZ ;  /* 0x00000004040a7c24 */ /* 0x000fe2000f8e02ff */
[----:B------:R-:W-:Y:S01]  /*8c00*/  ISETP.NE.AND.EX P1, PT, RZ, UR7, PT, P1 ;  /* 0x00000007ff007c0c */ /* 0x000fe2000bf25310 */
[----:B------:R-:W-:Y:S01]  /*8c10*/  IMAD.WIDE.U32 R4, R11, UR4, R2 ;  /* 0x000000040b047c25 */ /* 0x000fe2000f8e0002 */
[----:B------:R-:W-:-:S03]  /*8c20*/  ULDC UR4, c[0x0][0x618] ;  /* 0x0001860000047ab9 */ /* 0x000fc60000000800 */
[----:B------:R-:W-:Y:S01]  /*8c30*/  IMAD R11, R11, UR5, R10 ;  /* 0x000000050b0b7c24 */ /* 0x000fe2000f8e020a */
[----:B------:R-:W-:Y:S01]  /*8c40*/  ULDC UR5, c[0x0][0x154] ;  /* 0x0000550000057ab9 */ /* 0x000fe20000000800 */
[----:B0-----:R-:W-:Y:S02]  /*8c50*/  IMAD.MOV R10, RZ, RZ, -R20 ;  /* 0x000000ffff0a7224 */ /* 0x001fe400078e0a14 */
[----:B------:R-:W-:Y:S02]  /*8c60*/  IMAD.IADD R5, R5, 0x1, R11 ;  /* 0x0000000105057824 */ /* 0x000fe400078e020b */
[----:B-1----:R-:W-:Y:S01]  /*8c70*/  IMAD R17, R18, R10, R17 ;  /* 0x0000000a12117224 */ /* 0x002fe200078e0211 */
[----:B------:R-:W-:Y:S02]  /*8c80*/  I2FP.F32.U32 R10, R6 ;  /* 0x00000006000a7245 */ /* 0x000fe40000201000 */
[--C-:B------:R-:W-:Y:S02]  /*8c90*/  SHF.R.U64 R18, R4, UR4, R5.reuse ;  /* 0x0000000404127c19 */ /* 0x100fe40008001205 */
[----:B------:R-:W-:Y:S01]  /*8ca0*/  SHF.R.U32.HI R5, RZ, UR4, R5 ;  /* 0x00000004ff057c19 */ /* 0x000fe20008011605 */
[----:B------:R-:W-:Y:S01]  /*8cb0*/  FMUL R10, R10, UR5 ;  /* 0x000000050a0a7c20 */ /* 0x000fe20008400000 */
[----:B------:R-:W-:-:S02]  /*8cc0*/  ULDC UR4, c[0x0][0x608] ;  /* 0x0001820000047ab9 */ /* 0x000fc40000000800 */
[--C-:B------:R-:W-:Y:S01]  /*8cd0*/  SHF.R.U64 R20, R18, UR4, R5.reuse ;  /* 0x0000000412147c19 */ /* 0x100fe20008001205 */
[----:B------:R0:W1:Y:S01]  /*8ce0*/  F2I.U32.TRUNC.NTZ R22, R10 ;  /* 0x0000000a00167305 */ /* 0x000062000020f000 */
[----:B------:R-:W-:Y:S01]  /*8cf0*/  SHF.R.U32.HI R5, RZ, UR4, R5 ;  /* 0x00000004ff057c19 */ /* 0x000fe20008011605 */
[----:B------:R-:W-:-:S03]  /*8d00*/  ULDC UR4, c[0x0][0x658] ;  /* 0x0001960000047ab9 */ /* 0x000fc60000000800 */
[--C-:B------:R-:W-:Y:S02]  /*8d10*/  SHF.R.U64 R19, R20, UR4, R5.reuse ;  /* 0x0000000414137c19 */ /* 0x100fe40008001205 */
[----:B------:R-:W-:-:S03]  /*8d20*/  SHF.R.U32.HI R23, RZ, UR4, R5 ;  /* 0x00000004ff177c19 */ /* 0x000fc60008011605 */
[----:B------:R-:W-:Y:S02]  /*8d30*/  IMAD.MOV.U32 R4, RZ, RZ, R19 ;  /* 0x000000ffff047224 */ /* 0x000fe400078e0013 */
[----:B------:R-:W-:Y:S01]  /*8d40*/  IMAD.MOV.U32 R5, RZ, RZ, R23 ;  /* 0x000000ffff057224 */ /* 0x000fe200078e0017 */
[----:B0-----:R-:W-:Y:S06]  /*8d50*/  @!P1 BRA `(.L_x_182) ;  /* 0x0000000000289947 */ /* 0x001fec0003800000 */
        /* <DEDUP_REMOVED lines=10> */
.L_x_182:
[----:B------:R-:W-:Y:S01]  /*8e00*/  ULDC UR4, c[0x0][0x648] ;  /* 0x0001920000047ab9 */ /* 0x000fe20000000800 */
[----:B-1----:R-:W-:Y:S01]  /*8e10*/  IMAD.MOV R22, RZ, RZ, -R22 ;  /* 0x000000ffff167224 */ /* 0x002fe200078e0a16 */
[----:B------:R-:W-:Y:S01]  /*8e20*/  SHF.R.U64 R5, R4, UR4, R5 ;  /* 0x0000000404057c19 */ /* 0x000fe20008001205 */
[----:B------:R-:W-:Y:S01]  /*8e30*/  ULDC UR4, c[0x0][0x638] ;  /* 0x00018e0000047ab9 */ /* 0x000fe20000000800 */
[----:B------:R-:W-:Y:S01]  /*8e40*/  LOP3.LUT R4, R20, UR17, RZ, 0xc0, !PT ;  /* 0x0000001114047c12 */ /* 0x000fe2000f8ec0ff */
[----:B--2---:R-:W-:Y:S01]  /*8e50*/  @P2 IMAD R17, R21, R22, R6 ;  /* 0x0000001615112224 */ /* 0x004fe200078e0206 */
[----:B------:R-:W-:Y:S01]  /*8e60*/  LOP3.LUT R18, R18, UR16, RZ, 0xc0, !PT ;  /* 0x0000001012127c12 */ /* 0x000fe2000f8ec0ff */
[----:B------:R-:W-:Y:S01]  /*8e70*/  IMAD.MOV R6, RZ, RZ, -R5 ;  /* 0x000000ffff067224 */ /* 0x000fe200078e0a05 */
[----:B------:R-:W-:Y:S01]  /*8e80*/  ULDC UR5, c[0x0][0x610] ;  /* 0x0001840000057ab9 */ /* 0x000fe20000000800 */
[----:B------:R-:W-:Y:S02]  /*8e90*/  IMAD R4, R5, UR18, R4 ;  /* 0x0000001205047c24 */ /* 0x000fe4000f8e0204 */
[----:B------:R-:W-:Y:S01]  /*8ea0*/  IMAD R19, R6, UR4, R19 ;  /* 0x0000000406137c24 */ /* 0x000fe2000f8e0213 */
[----:B------:R-:W-:Y:S01]  /*8eb0*/  ULDC UR4, c[0x0][0x600] ;  /* 0x0001800000047ab9 */ /* 0x000fe20000000800 */
[----:B------:R-:W-:-:S02]  /*8ec0*/  IMAD R17, R4, UR5, R17 ;  /* 0x0000000504117c24 */ /* 0x000fc4000f8e0211 */
[----:B------:R-:W-:Y:S02]  /*8ed0*/  IMAD R6, R19, UR4, R18 ;  /* 0x0000000413067c24 */ /* 0x000fe4000f8e0212 */
[----:B------:R-:W-:Y:S02]  /*8ee0*/  IMAD.MOV.U32 R10, RZ, RZ, 0x1 ;  /* 0x00000001ff0a7424 */ /* 0x000fe400078e00ff */
[----:B------:R-:W-:Y:S01]  /*8ef0*/  IMAD.MOV.U32 R4, RZ, RZ, R16 ;  /* 0x000000ffff047224 */ /* 0x000fe200078e0010 */
[----:B------:R-:W-:Y:S02]  /*8f00*/  SEL R5, R6, R17, !P2 ;  /* 0x0000001106057207 */ /* 0x000fe40005000000 */
[----:B------:R-:W-:-:S07]  /*8f10*/  SEL R6, R17, R6, !P2 ;  /* 0x0000000611067207 */ /* 0x000fce0005000000 */
.L_x_180:
[----:B------:R-:W-:Y:S05]  /*8f20*/  BSYNC B1 ;  /* 0x0000000000017941 */ /* 0x000fea0003800000 */
.L_x_179:
[----:B------:R-:W-:-:S13]  /*8f30*/  LOP3.LUT P1, RZ, R10, 0xff, RZ, 0xc0, !PT ;  /* 0x000000ff0aff7812 */ /* 0x000fda000782c0ff */
[----:B------:R-:W-:Y:S05]  /*8f40*/  @P1 BRA `(.L_x_183) ;  /* 0xfffffff4003c1947 */ /* 0x000fea000383ffff */
[----:B------:R-:W-:Y:S05]  /*8f50*/  BSYNC B0 ;  /* 0x0000000000007941 */ /* 0x000fea0003800000 */
.L_x_171:
[----:B------:R-:W-:-:S03]  /*8f60*/  UMOV UR4, 0xffffffff ;  /* 0xffffffff00047882 */ /* 0x000fc60000000000 */
[----:B------:R-:W-:Y:S05]  /*8f70*/  BRA.DIV UR4, `(.L_x_184) ;  /* 0x0000001604f07947 */ /* 0x000fea000b800000 */
[----:B------:R-:W-:-:S13]  /*8f80*/  ELECT P0, URZ, PT ;  /* 0x00000000003f782f */ /* 0x000fda0003800000 */
.L_x_233:
[----:B------:R-:W-:Y:S04]  /*8f90*/  BSSY B0, `(.L_x_185) ;  /* 0x0000154000007945 */ /* 0x000fe80003800000 */
[----:B------:R-:W-:Y:S05]  /*8fa0*/  @!P0 BRA `(.L_x_186) ;  /* 0x0000001400488947 */ /* 0x000fea0003800000 */
[----:B------:R-:W-:-:S04]  /*8fb0*/  LOP3.LUT R7, R7, 0x2, RZ, 0xfc, !PT ;  /* 0x0000000207077812 */ /* 0x000fc800078efcff */
[----:B------:R-:W-:-:S13]  /*8fc0*/  ISETP.NE.AND P0, PT, R7, 0x3, PT ;  /* 0x000000030700780c */ /* 0x000fda0003f05270 */
[----:B------:R-:W-:Y:S05]  /*8fd0*/  @!P0 BRA `(.L_x_187) ;  /* 0x0000000000048947 */ /* 0x000fea0003800000 */
[----:B------:R-:W-:Y:S01]  /*8fe0*/  BPT.TRAP 0x1 ;  /* 0x000000040000795c */ /* 0x000fe20000300000 */
.L_x_187:
[----:B------:R-:W0:Y:S01]  /*8ff0*/  S2R R3, SR_CgaCtaId ;  /* 0x0000000000037919 */ /* 0x000e220000008800 */
[----:B------:R-:W-:Y:S02]  /*9000*/  MOV R0, 0x400 ;  /* 0x0000040000007802 */ /* 0x000fe40000000f00 */
[----:B------:R-:W-:Y:S02]  /*9010*/  SHF.L.U32 R2, R12, 0x1f, RZ ;  /* 0x0000001f0c027819 */ /* 0x000fe400000006ff */
[----:B0-----:R-:W-:-:S05]  /*9020*/  LEA R0, R3, R0, 0x18 ;  /* 0x0000000003007211 */ /* 0x001fca00078ec0ff */
[----:B------:R-:W-:-:S04]  /*9030*/  VIADD R0, R0, 0x128 ;  /* 0x0000012800007836 */ /* 0x000fc80000000000 */
[C---:B------:R-:W-:Y:S02]  /*9040*/  IMAD R5, R15.reuse, 0x8, R0 ;  /* 0x000000080f057824 */ /* 0x040fe400078e0200 */
[----:B------:R-:W-:Y:S02]  /*9050*/  VIADD R15, R15, 0x1 ;  /* 0x000000010f0f7836 */ /* 0x000fe40000000000 */
[----:B------:R-:W0:Y:S03]  /*9060*/  SYNCS.PHASECHK.TRANS64.TRYWAIT P0, [R5+URZ], R2 ;  /* 0x00000002050075a7 */ /* 0x000e26000800017f */
[----:B------:R-:W-:-:S04]  /*9070*/  ISETP.NE.AND P1, PT, R15, 0x25, PT ;  /* 0x000000250f00780c */ /* 0x000fc80003f25270 */
[----:B------:R-:W-:Y:S02]  /*9080*/  SEL R3, RZ, 0x1, P1 ;  /* 0x00000001ff037807 */ /* 0x000fe40000800000 */
[----:B------:R-:W-:Y:S02]  /*9090*/  SEL R15, R15, RZ, P1 ;  /* 0x000000ff0f0f7207 */ /* 0x000fe40000800000 */
[----:B------:R-:W-:-:S03]  /*90a0*/  LOP3.LUT R12, R12, R3, RZ, 0x3c, !PT ;  /* 0x000000030c0c7212 */ /* 0x000fc600078e3cff */
[----:B------:R-:W-:Y:S01]  /*90b0*/  IMAD R7, R15, 0x8, R0 ;  /* 0x000000080f077824 */ /* 0x000fe200078e0200 */
[----:B------:R-:W-:Y:S01]  /*90c0*/  SHF.L.U32 R4, R12, 0x1f, RZ ;  /* 0x0000001f0c047819 */ /* 0x000fe200000006ff */
[----:B0-----:R-:W-:Y:S06]  /*90d0*/  @!P0 BRA `(.L_x_188) ;  /* 0x0000001400bc8947 */ /* 0x001fec0003800000 */
.L_x_234:
[----:B------:R-:W1:Y:S01]  /*90e0*/  SYNCS.PHASECHK.TRANS64.TRYWAIT P0, [R7+URZ], R4 ;  /* 0x00000004070075a7 */ /* 0x000e62000800017f */
[----:B0-----:R-:W-:-:S05]  /*90f0*/  VIADD R2, R15, 0x1 ;  /* 0x000000010f027836 */ /* 0x001fca0000000000 */
[----:B------:R-:W-:-:S04]  /*9100*/  ISETP.NE.AND P1, PT, R2, 0x25, PT ;  /* 0x000000250200780c */ /* 0x000fc80003f25270 */
[----:B------:R-:W-:Y:S02]  /*9110*/  SEL R3, RZ, 0x1, P1 ;  /* 0x00000001ff037807 */ /* 0x000fe40000800000 */
[----:B------:R-:W-:Y:S02]  /*9120*/  SEL R9, R2, RZ, P1 ;  /* 0x000000ff02097207 */ /* 0x000fe40000800000 */
[----:B------:R-:W-:-:S03]  /*9130*/  LOP3.LUT R12, R12, R3, RZ, 0x3c, !PT ;  /* 0x000000030c0c7212 */ /* 0x000fc600078e3cff */
[----:B------:R-:W-:Y:S01]  /*9140*/  IMAD R6, R9, 0x8, R0 ;  /* 0x0000000809067824 */ /* 0x000fe200078e0200 */
[----:B------:R-:W-:Y:S01]  /*9150*/  SHF.L.U32 R5, R12, 0x1f, RZ ;  /* 0x0000001f0c057819 */ /* 0x000fe200000006ff */
[----:B-1----:R-:W-:Y:S06]  /*9160*/  @!P0 BRA `(.L_x_189) ;  /* 0x0000001400ac8947 */ /* 0x002fec0003800000 */
.L_x_235:
[----:B------:R-:W1:Y:S01]  /*9170*/  SYNCS.PHASECHK.TRANS64.TRYWAIT P0, [R6+URZ], R5 ;  /* 0x00000005060075a7 */ /* 0x000e62000800017f */
[----:B------:R-:W-:-:S05]  /*9180*/  VIADD R2, R9, 0x1 ;  /* 0x0000000109027836 */ /* 0x000fca0000000000 */
[----:B------:R-:W-:-:S04]  /*9190*/  ISETP.NE.AND P1, PT, R2, 0x25, PT ;  /* 0x000000250200780c */ /* 0x000fc80003f25270 */
[----:B------:R-:W-:Y:S02]  /*91a0*/  SEL R3, RZ, 0x1, P1 ;  /* 0x00000001ff037807 */ /* 0x000fe40000800000 */
[----:B0-----:R-:W-:Y:S02]  /*91b0*/  SEL R7, R2, RZ, P1 ;  /* 0x000000ff02077207 */ /* 0x001fe40000800000 */
[----:B------:R-:W-:-:S03]  /*91c0*/  LOP3.LUT R12, R12, R3, RZ, 0x3c, !PT ;  /* 0x000000030c0c7212 */ /* 0x000fc600078e3cff */
[----:B------:R-:W-:Y:S01]  /*91d0*/  IMAD R9, R7, 0x8, R0 ;  /* 0x0000000807097824 */ /* 0x000fe200078e0200 */
[----:B------:R-:W-:Y:S01]  /*91e0*/  SHF.L.U32 R4, R12, 0x1f, RZ ;  /* 0x0000001f0c047819 */ /* 0x000fe200000006ff */
[----:B-1----:R-:W-:Y:S06]  /*91f0*/  @!P0 BRA `(.L_x_190) ;  /* 0x00000014009c8947 */ /* 0x002fec0003800000 */
.L_x_236:
[----:B------:R-:W1:Y:S01]  /*9200*/  SYNCS.PHASECHK.TRANS64.TRYWAIT P0, [R9+URZ], R4 ;  /* 0x00000004090075a7 */ /* 0x000e62000800017f */
[----:B------:R-:W-:-:S05]  /*9210*/  VIADD R2, R7, 0x1 ;  /* 0x0000000107027836 */ /* 0x000fca0000000000 */
[----:B------:R-:W-:-:S04]  /*9220*/  ISETP.NE.AND P1, PT, R2, 0x25, PT ;  /* 0x000000250200780c */ /* 0x000fc80003f25270 */
[----:B------:R-:W-:Y:S02]  /*9230*/  SEL R3, RZ, 0x1, P1 ;  /* 0x00000001ff037807 */ /* 0x000fe40000800000 */
[----:B------:R-:W-:Y:S02]  /*9240*/  SEL R7, R2, RZ, P1 ;  /* 0x000000ff02077207 */ /* 0x000fe40000800000 */
[----:B------:R-:W-:-:S03]  /*9250*/  LOP3.LUT R12, R12, R3, RZ, 0x3c, !PT ;  /* 0x000000030c0c7212 */ /* 0x000fc600078e3cff */
[----:B0-----:R-:W-:Y:S01]  /*9260*/  IMAD R6, R7, 0x8, R0 ;  /* 0x0000000807067824 */ /* 0x001fe200078e0200 */
[----:B------:R-:W-:Y:S01]  /*9270*/  SHF.L.U32 R5, R12, 0x1f, RZ ;  /* 0x0000001f0c057819 */ /* 0x000fe200000006ff */
[----:B-1----:R-:W-:Y:S06]  /*9280*/  @!P0 BRA `(.L_x_191) ;  /* 0x00000014008c8947 */ /* 0x002fec0003800000 */
.L_x_237:
        /* <DEDUP_REMOVED lines=9> */
.L_x_238:
        /* <DEDUP_REMOVED lines=9> */
.L_x_239:
        /* <DEDUP_REMOVED lines=9> */
.L_x_240:
        /* <DEDUP_REMOVED lines=9> */
.L_x_241:
        /* <DEDUP_REMOVED lines=9> */
.L_x_242:
        /* <DEDUP_REMOVED lines=9> */
.L_x_243:
        /* <DEDUP_REMOVED lines=9> */
.L_x_244:
        /* <DEDUP_REMOVED lines=9> */
.L_x_245:
        /* <DEDUP_REMOVED lines=9> */
.L_x_246:
        /* <DEDUP_REMOVED lines=9> */
.L_x_247:
        /* <DEDUP_REMOVED lines=9> */
.L_x_248:
        /* <DEDUP_REMOVED lines=9> */
.L_x_249:
        /* <DEDUP_REMOVED lines=9> */
.L_x_250:
        /* <DEDUP_REMOVED lines=9> */
.L_x_251:
        /* <DEDUP_REMOVED lines=9> */
.L_x_252:
        /* <DEDUP_REMOVED lines=9> */
.L_x_253:
        /* <DEDUP_REMOVED lines=9> */
.L_x_254:
        /* <DEDUP_REMOVED lines=9> */
.L_x_255:
        /* <DEDUP_REMOVED lines=9> */
.L_x_256:
        /* <DEDUP_REMOVED lines=9> */
.L_x_257:
        /* <DEDUP_REMOVED lines=9> */
.L_x_258:
        /* <DEDUP_REMOVED lines=9> */
.L_x_259:
        /* <DEDUP_REMOVED lines=9> */
.L_x_260:
        /* <DEDUP_REMOVED lines=9> */
.L_x_261:
        /* <DEDUP_REMOVED lines=9> */
.L_x_262:
        /* <DEDUP_REMOVED lines=9> */
.L_x_263:
        /* <DEDUP_REMOVED lines=9> */
.L_x_264:
        /* <DEDUP_REMOVED lines=9> */
.L_x_265:
        /* <DEDUP_REMOVED lines=9> */
.L_x_266:
[----:B------:R-:W1:Y:S01]  /*a2e0*/  SYNCS.PHASECHK.TRANS64.TRYWAIT P0, [R9+URZ], R4 ;  /* 0x00000004090075a7 */ /* 0x000e62000800017f */
[----:B------:R-:W-:-:S05]  /*a2f0*/  VIADD R2, R7, 0x1 ;  /* 0x0000000107027836 */ /* 0x000fca0000000000 */
[----:B------:R-:W-:-:S04]  /*a300*/  ISETP.NE.AND P1, PT, R2, 0x25, PT ;  /* 0x000000250200780c */ /* 0x000fc80003f25270 */
[----:B------:R-:W-:Y:S02]  /*a310*/  SEL R3, RZ, 0x1, P1 ;  /* 0x00000001ff037807 */ /* 0x000fe40000800000 */
[----:B------:R-:W-:Y:S02]  /*a320*/  SEL R7, R2, RZ, P1 ;  /* 0x000000ff02077207 */ /* 0x000fe40000800000 */
[----:B------:R-:W-:-:S03]  /*a330*/  LOP3.LUT R12, R12, R3, RZ, 0x3c, !PT ;  /* 0x000000030c0c7212 */ /* 0x000fc600078e3cff */
[----:B------:R-:W-:Y:S01]  /*a340*/  IMAD R8, R7, 0x8, R0 ;  /* 0x0000000807087824 */ /* 0x000fe200078e0200 */
[----:B0-----:R-:W-:Y:S01]  /*a350*/  SHF.L.U32 R5, R12, 0x1f, RZ ;  /* 0x0000001f0c057819 */ /* 0x001fe200000006ff */
[----:B-1----:R-:W-:Y:S06]  /*a360*/  @!P0 BRA `(.L_x_221) ;  /* 0x0000000c00ac8947 */ /* 0x002fec0003800000 */
.L_x_267:
[----:B------:R-:W1:Y:S01]  /*a370*/  SYNCS.PHASECHK.TRANS64.TRYWAIT P0, [R8+URZ], R5 ;  /* 0x00000005080075a7 */ /* 0x000e62000800017f */
[----:B------:R-:W-:-:S05]  /*a380*/  VIADD R2, R7, 0x1 ;  /* 0x0000000107027836 */ /* 0x000fca0000000000 */
[----:B------:R-:W-:-:S04]  /*a390*/  ISETP.NE.AND P1, PT, R2, 0x25, PT ;  /* 0x000000250200780c */ /* 0x000fc80003f25270 */
[----:B------:R-:W-:Y:S02]  /*a3a0*/  SEL R3, RZ, 0x1, P1 ;  /* 0x00000001ff037807 */ /* 0x000fe40000800000 */
[----:B------:R-:W-:Y:S02]  /*a3b0*/  SEL R7, R2, RZ, P1 ;  /* 0x000000ff02077207 */ /* 0x000fe40000800000 */
[----:B0-----:R-:W-:-:S03]  /*a3c0*/  LOP3.LUT R9, R12, R3, RZ, 0x3c, !PT ;  /* 0x000000030c097212 */ /* 0x001fc600078e3cff */
[----:B------:R-:W-:Y:S01]  /*a3d0*/  IMAD R11, R7, 0x8, R0 ;  /* 0x00000008070b7824 */ /* 0x000fe200078e0200 */
[----:B------:R-:W-:Y:S01]  /*a3e0*/  SHF.L.U32 R6, R9, 0x1f, RZ ;  /* 0x0000001f09067819 */ /* 0x000fe200000006ff */
[----:B-1----:R-:W-:Y:S06]  /*a3f0*/  @!P0 BRA `(.L_x_222) ;  /* 0x0000000c009c8947 */ /* 0x002fec0003800000 */
.L_x_268:
[----:B------:R-:W1:Y:S01]  /*a400*/  SYNCS.PHASECHK.TRANS64.TRYWAIT P0, [R11+URZ], R6 ;  /* 0x000000060b0075a7 */ /* 0x000e62000800017f */
[----:B------:R-:W-:-:S05]  /*a410*/  VIADD R2, R7, 0x1 ;  /* 0x0000000107027836 */ /* 0x000fca0000000000 */
[----:B------:R-:W-:-:S04]  /*a420*/  ISETP.NE.AND P1, PT, R2, 0x25, PT ;  /* 0x000000250200780c */ /* 0x000fc80003f25270 */
[----:B------:R-:W-:Y:S02]  /*a430*/  SEL R4, RZ, 0x1, P1 ;  /* 0x00000001ff047807 */ /* 0x000fe40000800000 */
[----:B------:R-:W-:Y:S02]  /*a440*/  SEL R3, R2, RZ, P1 ;  /* 0x000000ff02037207 */ /* 0x000fe40000800000 */
[----:B------:R-:W-:Y:S01]  /*a450*/  LOP3.LUT R4, R9, R4, RZ, 0x3c, !PT ;  /* 0x0000000409047212 */ /* 0x000fe200078e3cff */
[----:B-1----:R-:W-:Y:S06]  /*a460*/  @!P0 BRA `(.L_x_223) ;  /* 0x0000000c00948947 */ /* 0x002fec0003800000 */
.L_x_269:
[----:B------:R-:W-:Y:S01]  /*a470*/  IMAD R3, R3, 0x8, R0 ;  /* 0x0000000803037824 */ /* 0x000fe200078e0200 */
[----:B------:R-:W-:-:S07]  /*a480*/  SHF.L.U32 R0, R4, 0x1f, RZ ;  /* 0x0000001f04007819 */ /* 0x000fce00000006ff */
.L_x_224:
[----:B--2---:R2:W3:Y:S02]  /*a490*/  SYNCS.PHASECHK.TRANS64.TRYWAIT P0, [R3+URZ], R0 ;  /* 0x00000000030075a7 */ /* 0x0044e4000800017f */
[----:B---3--:R-:W-:Y:S05]  /*a4a0*/  @!P0 NANOSLEEP.SYNCS 0x989680 ;  /* 0x009896800000895d */ /* 0x008fea0003900000 */
[----:B------:R-:W3:Y:S02]  /*a4b0*/  @!P0 SYNCS.PHASECHK.TRANS64 P0, [R3+URZ], R0 ;  /* 0x00000000030085a7 */ /* 0x000ee4000800007f */
[----:B---3--:R-:W-:Y:S05]  /*a4c0*/  @!P0 BRA `(.L_x_224) ;  /* 0xfffffffc00f08947 */ /* 0x008fea000383ffff */
.L_x_186:
[----:B------:R-:W-:Y:S05]  /*a4d0*/  BSYNC B0 ;  /* 0x0000000000007941 */ /* 0x000fea0003800000 */
.L_x_185:
[----:B------:R-:W-:Y:S05]  /*a4e0*/  EXIT ;  /* 0x000000000000794d */ /* 0x000fea0003800000 */
.L_x_16:
[----:B0-----:R-:W-:-:S04]  /*a4f0*/  IMAD.U32 R17, RZ, RZ, UR15 ;  /* 0x0000000fff117e24 */ /* 0x001fc8000f8e00ff */
[----:B------:R0:W1:Y:S03]  /*a500*/  SYNCS.PHASECHK.TRANS64.TRYWAIT P0, [R17+URZ+-0x8], R16 ;  /* 0xfffff810110075a7 */ /* 0x000066000800017f */
[----:B-1----:R-:W-:Y:S05]  /*a510*/  @!P0 NANOSLEEP.SYNCS 0x989680 ;  /* 0x009896800000895d */ /* 0x002fea0003900000 */
[----:B------:R-:W1:Y:S02]  /*a520*/  @!P0 SYNCS.PHASECHK.TRANS64 P0, [R17+URZ+-0x8], R16 ;  /* 0xfffff810110085a7 */ /* 0x000e64000800007f */
[----:B-1----:R-:W-:Y:S05]  /*a530*/  @!P0 BRA `(.L_x_16) ;  /* 0xfffffffc00ec8947 */ /* 0x002fea000383ffff */
[----:B------:R-:W-:Y:S05]  /*a540*/  BRA `(.L_x_225) ;  /* 0xffffff7000dc7947 */ /* 0x000fea000383ffff */
.L_x_21:
[----:B-1----:R-:W-:-:S04]  /*a550*/  IMAD.U32 R17, RZ, RZ, UR6 ;  /* 0x00000006ff117e24 */ /* 0x002fc8000f8e00ff */
[----:B------:R1:W2:Y:S03]  /*a560*/  SYNCS.PHASECHK.TRANS64.TRYWAIT P0, [R17+URZ], R16 ;  /* 0x00000010110075a7 */ /* 0x0002a6000800017f */
[----:B--2---:R-:W-:Y:S05]  /*a570*/  @!P0 NANOSLEEP.SYNCS 0x989680 ;  /* 0x009896800000895d */ /* 0x004fea0003900000 */
[----:B------:R-:W2:Y:S02]  /*a580*/  @!P0 SYNCS.PHASECHK.TRANS64 P0, [R17+URZ], R16 ;  /* 0x00000010110085a7 */ /* 0x000ea4000800007f */
[----:B--2---:R-:W-:Y:S05]  /*a590*/  @!P0 BRA `(.L_x_21) ;  /* 0xfffffffc00ec8947 */ /* 0x004fea000383ffff */
[----:B------:R-:W-:Y:S05]  /*a5a0*/  BRA `(.L_x_20) ;  /* 0xffffff7800087947 */ /* 0x000fea000383ffff */
.L_x_27:
[----:B-1----:R-:W-:-:S04]  /*a5b0*/  IMAD.U32 R18, RZ, RZ, UR9 ;  /* 0x00000009ff127e24 */ /* 0x002fc8000f8e00ff */
[----:B------:R1:W2:Y:S03]  /*a5c0*/  SYNCS.PHASECHK.TRANS64.TRYWAIT P0, [R18+URZ], R17 ;  /* 0x00000011120075a7 */ /* 0x0002a6000800017f */
[----:B--2---:R-:W-:Y:S05]  /*a5d0*/  @!P0 NANOSLEEP.SYNCS 0x989680 ;  /* 0x009896800000895d */ /* 0x004fea0003900000 */
[----:B------:R-:W2:Y:S02]  /*a5e0*/  @!P0 SYNCS.PHASECHK.TRANS64 P0, [R18+URZ], R17 ;  /* 0x00000011120085a7 */ /* 0x000ea4000800007f */
[----:B--2---:R-:W-:Y:S05]  /*a5f0*/  @!P0 BRA `(.L_x_27) ;  /* 0xfffffffc00ec8947 */ /* 0x004fea000383ffff */
[----:B------:R-:W-:Y:S05]  /*a600*/  BRA `(.L_x_26) ;  /* 0xffffff80002c7947 */ /* 0x000fea000383ffff */
.L_x_35:
[----:B0-----:R-:W-:-:S04]  /*a610*/  IMAD.U32 R17, RZ, RZ, UR15 ;  /* 0x0000000fff117e24 */ /* 0x001fc8000f8e00ff */
[----:B------:R0:W1:Y:S03]  /*a620*/  SYNCS.PHASECHK.TRANS64.TRYWAIT P0, [R17+URZ+0x8], R16 ;  /* 0x00000810110075a7 */ /* 0x000066000800017f */
[----:B-1----:R-:W-:Y:S05]  /*a630*/  @!P0 NANOSLEEP.SYNCS 0x989680 ;  /* 0x009896800000895d */ /* 0x002fea0003900000 */
[----:B------:R-:W1:Y:S02]  /*a640*/  @!P0 SYNCS.PHASECHK.TRANS64 P0, [R17+URZ+0x8], R16 ;  /* 0x00000810110085a7 */ /* 0x000e64000800007f */
[----:B-1----:R-:W-:Y:S05]  /*a650*/  @!P0 BRA `(.L_x_35) ;  /* 0xfffffffc00ec8947 */ /* 0x002fea000383ffff */
[----:B------:R-:W-:Y:S05]  /*a660*/  BRA `(.L_x_226) ;  /* 0xffffff8c00807947 */ /* 0x000fea000383ffff */
.L_x_172:
[----:B------:R-:W-:Y:S01]  /*a670*/  BSSY B1, `(.L_x_227) ;  /* 0x0000006000017945 */ /* 0x000fe20003800000 */
[----:B------:R-:W-:-:S07]  /*a680*/  IMAD.MOV.U32 R10, RZ, RZ, -0x1 ;  /* 0xffffffffff0a7424 */ /* 0x000fce00078e00ff */
[----:B------:R-:W-:Y:S05]  /*a690*/  WARPSYNC.COLLECTIVE R10, `(.L_x_228) ;  /* 0x000000000a0c7348 */ /* 0x000fea0003c00000 */
[----:B------:R-:W-:Y:S02]  /*a6a0*/  ELECT P1, UR62, PT ;  /* 0x00000000003e782f */ /* 0x000fe40003820000 */
[----:B------:R-:W-:Y:S01]  /*a6b0*/  MOV R10, UR62 ;  /* 0x0000003e000a7c02 */ /* 0x000fe20008000f00 */
[----:B------:R-:W-:Y:S10]  /*a6c0*/  ENDCOLLECTIVE ;  /* 0x000000000000791b */ /* 0x000ff40003800000 */
.L_x_228:
[----:B------:R-:W-:Y:S05]  /*a6d0*/  BSYNC B1 ;  /* 0x0000000000017941 */ /* 0x000fea0003800000 */
.L_x_227:
[----:B------:R-:W-:Y:S05]  /*a6e0*/  BRA `(.L_x_229) ;  /* 0xffffffdc00607947 */ /* 0x000fea000383ffff */
.L_x_175:
[----:B-1----:R1:W2:Y:S02]  /*a6f0*/  SYNCS.PHASECHK.TRANS64.TRYWAIT P1, [R19+URZ+0x128], R10 ;  /* 0x0001280a130075a7 */ /* 0x0022a4000802017f */
[----:B--2---:R-:W-:Y:S05]  /*a700*/  @!P1 NANOSLEEP.SYNCS 0x989680 ;  /* 0x009896800000995d */ /* 0x004fea0003900000 */
[----:B------:R-:W2:Y:S02]  /*a710*/  @!P1 SYNCS.PHASECHK.TRANS64 P1, [R19+URZ+0x128], R10 ;  /* 0x0001280a130095a7 */ /* 0x000ea4000802007f */
[----:B--2---:R-:W-:Y:S05]  /*a720*/  @!P1 BRA `(.L_x_175) ;  /* 0xfffffffc00f09947 */ /* 0x004fea000383ffff */
[----:B------:R-:W-:Y:S05]  /*a730*/  BRA `(.L_x_230) ;  /* 0xffffffdc00947947 */ /* 0x000fea000383ffff */
.L_x_184:
[----:B------:R-:W-:Y:S01]  /*a740*/  BSSY B0, `(.L_x_231) ;  /* 0x0000006000007945 */ /* 0x000fe20003800000 */
[----:B------:R-:W-:-:S07]  /*a750*/  IMAD.MOV.U32 R10, RZ, RZ, -0x1 ;  /* 0xffffffffff0a7424 */ /* 0x000fce00078e00ff */
[----:B------:R-:W-:Y:S05]  /*a760*/  WARPSYNC.COLLECTIVE R10, `(.L_x_232) ;  /* 0x000000000a0c7348 */ /* 0x000fea0003c00000 */
[----:B------:R-:W-:Y:S02]  /*a770*/  ELECT P1, UR62, PT ;  /* 0x00000000003e782f */ /* 0x000fe40003820000 */
[----:B------:R-:W-:Y:S01]  /*a780*/  MOV R10, UR62 ;  /* 0x0000003e000a7c02 */ /* 0x000fe20008000f00 */
[----:B------:R-:W-:Y:S10]  /*a790*/  ENDCOLLECTIVE ;  /* 0x000000000000791b */ /* 0x000ff40003800000 */
.L_x_232:
[----:B------:R-:W-:Y:S05]  /*a7a0*/  BSYNC B0 ;  /* 0x0000000000007941 */ /* 0x000fea0003800000 */
.L_x_231:
[----:B------:R-:W-:Y:S01]  /*a7b0*/  PLOP3.LUT P0, PT, P1, PT, PT, 0x80, 0x0 ;  /* 0x000000000000781c */ /* 0x000fe20000f0f070 */
[----:B------:R-:W-:-:S12]  /*a7c0*/  BRA `(.L_x_233) ;  /* 0xffffffe400f07947 */ /* 0x000fd8000383ffff */
.L_x_188:
[----:B0-----:R0:W1:Y:S02]  /*a7d0*/  SYNCS.PHASECHK.TRANS64.TRYWAIT P0, [R5+URZ], R2 ;  /* 0x00000002050075a7 */ /* 0x001064000800017f */
[----:B-1----:R-:W-:Y:S05]  /*a7e0*/  @!P0 NANOSLEEP.SYNCS 0x989680 ;  /* 0x009896800000895d */ /* 0x002fea0003900000 */
[----:B------:R-:W1:Y:S02]  /*a7f0*/  @!P0 SYNCS.PHASECHK.TRANS64 P0, [R5+URZ], R2 ;  /* 0x00000002050085a7 */ /* 0x000e64000800007f */
[----:B-1----:R-:W-:Y:S05]  /*a800*/  @!P0 BRA `(.L_x_188) ;  /* 0xfffffffc00f08947 */ /* 0x002fea000383ffff */
[----:B------:R-:W-:Y:S05]  /*a810*/  BRA `(.L_x_234) ;  /* 0xffffffe800307947 */ /* 0x000fea000383ffff */
.L_x_189:
[----:B0-----:R0:W1:Y:S02]  /*a820*/  SYNCS.PHASECHK.TRANS64.TRYWAIT P0, [R7+URZ], R4 ;  /* 0x00000004070075a7 */ /* 0x001064000800017f */
[----:B-1----:R-:W-:Y:S05]  /*a830*/  @!P0 NANOSLEEP.SYNCS 0x989680 ;  /* 0x009896800000895d */ /* 0x002fea0003900000 */
[----:B------:R-:W1:Y:S02]  /*a840*/  @!P0 SYNCS.PHASECHK.TRANS64 P0, [R7+URZ], R4 ;  /* 0x00000004070085a7 */ /* 0x000e64000800007f */
[----:B-1----:R-:W-:Y:S05]  /*a850*/  @!P0 BRA `(.L_x_189) ;  /* 0xfffffffc00f08947 */ /* 0x002fea000383ffff */
[----:B------:R-:W-:Y:S05]  /*a860*/  BRA `(.L_x_235) ;  /* 0xffffffe800407947 */ /* 0x000fea000383ffff */
.L_x_190:
[----:B0-----:R0:W1:Y:S02]  /*a870*/  SYNCS.PHASECHK.TRANS64.TRYWAIT P0, [R6+URZ], R5 ;  /* 0x00000005060075a7 */ /* 0x001064000800017f */
[----:B-1----:R-:W-:Y:S05]  /*a880*/  @!P0 NANOSLEEP.SYNCS 0x989680 ;  /* 0x009896800000895d */ /* 0x002fea0003900000 */
[----:B------:R-:W1:Y:S02]  /*a890*/  @!P0 SYNCS.PHASECHK.TRANS64 P0, [R6+URZ], R5 ;  /* 0x00000005060085a7 */ /* 0x000e64000800007f */
[----:B-1----:R-:W-:Y:S05]  /*a8a0*/  @!P0 BRA `(.L_x_190) ;  /* 0xfffffffc00f08947 */ /* 0x002fea000383ffff */
[----:B------:R-:W-:Y:S05]  /*a8b0*/  BRA `(.L_x_236) ;  /* 0xffffffe800507947 */ /* 0x000fea000383ffff */
.L_x_191:
[----:B0-----:R0:W1:Y:S02]  /*a8c0*/  SYNCS.PHASECHK.TRANS64.TRYWAIT P0, [R9+URZ], R4 ;  /* 0x00000004090075a7 */ /* 0x001064000800017f */
[----:B-1----:R-:W-:Y:S05]  /*a8d0*/  @!P0 NANOSLEEP.SYNCS 0x989680 ;  /* 0x009896800000895d */ /* 0x002fea0003900000 */
[----:B------:R-:W1:Y:S02]  /*a8e0*/  @!P0 SYNCS.PHASECHK.TRANS64 P0, [R9+URZ], R4 ;  /* 0x00000004090085a7 */ /* 0x000e64000800007f */
[----:B-1----:R-:W-:Y:S05]  /*a8f0*/  @!P0 BRA `(.L_x_191) ;  /* 0xfffffffc00f08947 */ /* 0x002fea000383ffff */
[----:B------:R-:W-:Y:S05]  /*a900*/  BRA `(.L_x_237) ;  /* 0xffffffe800607947 */ /* 0x000fea000383ffff */
.L_x_192:
[----:B0-----:R0:W1:Y:S02]  /*a910*/  SYNCS.PHASECHK.TRANS64.TRYWAIT P0, [R6+URZ], R5 ;  /* 0x00000005060075a7 */ /* 0x001064000800017f */
[----:B-1----:R-:W-:Y:S05]  /*a920*/  @!P0 NANOSLEEP.SYNCS 0x989680 ;  /* 0x009896800000895d */ /* 0x002fea0003900000 */
[----:B------:R-:W1:Y:S02]  /*a930*/  @!P0 SYNCS.PHASECHK.TRANS64 P0, [R6+URZ], R5 ;  /* 0x00000005060085a7 */ /* 0x000e64000800007f */
[----:B-1----:R-:W-:Y:S05]  /*a940*/  @!P0 BRA `(.L_x_192) ;  /* 0xfffffffc00f08947 */ /* 0x002fea000383ffff */
[----:B------:R-:W-:Y:S05]  /*a950*/  BRA `(.L_x_238) ;  /* 0xffffffe800707947 */ /* 0x000fea000383ffff */
.L_x_193:
[----:B0-----:R0:W1:Y:S02]  /*a960*/  SYNCS.PHASECHK.TRANS64.TRYWAIT P0, [R9+URZ], R4 ;  /* 0x00000004090075a7 */ /* 0x001064000800017f */
[----:B-1----:R-:W-:Y:S05]  /*a970*/  @!P0 NANOSLEEP.SYNCS 0x989680 ;  /* 0x009896800000895d */ /* 0x002fea0003900000 */
[----:B------:R-:W1:Y:S02]  /*a980*/  @!P0 SYNCS.PHASECHK.TRANS64 P0, [R9+URZ], R4 ;  /* 0x00000004090085a7 */ /* 0x000e64000800007f */
[----:B-1----:R-:W-:Y:S05]  /*a990*/  @!P0 BRA `(.L_x_193) ;  /* 0xfffffffc00f08947 */ /* 0x002fea000383ffff */
[----:B------:R-:W-:Y:S05]  /*a9a0*/  BRA `(.L_x_239) ;  /* 0xffffffe800807947 */ /* 0x000fea000383ffff */
.L_x_194:
[----:B0-----:R0:W1:Y:S02]  /*a9b0*/  SYNCS.PHASECHK.TRANS64.TRYWAIT P0, [R6+URZ], R5 ;  /* 0x00000005060075a7 */ /* 0x001064000800017f */
[----:B-1----:R-:W-:Y:S05]  /*a9c0*/  @!P0 NANOSLEEP.SYNCS 0x989680 ;  /* 0x009896800000895d */ /* 0x002fea0003900000 */
[----:B------:R-:W1:Y:S02]  /*a9d0*/  @!P0 SYNCS.PHASECHK.TRANS64 P0, [R6+URZ], R5 ;  /* 0x00000005060085a7 */ /* 0x000e64000800007f */
[----:B-1----:R-:W-:Y:S05]  /*a9e0*/  @!P0 BRA `(.L_x_194) ;  /* 0xfffffffc00f08947 */ /* 0x002fea000383ffff */
[----:B------:R-:W-:Y:S05]  /*a9f0*/  BRA `(.L_x_240) ;  /* 0xffffffe800907947 */ /* 0x000fea000383ffff */
.L_x_195:
[----:B0-----:R0:W1:Y:S02]  /*aa00*/  SYNCS.PHASECHK.TRANS64.TRYWAIT P0, [R9+URZ], R4 ;  /* 0x00000004090075a7 */ /* 0x001064000800017f */
[----:B-1----:R-:W-:Y:S05]  /*aa10*/  @!P0 NANOSLEEP.SYNCS 0x989680 ;  /* 0x009896800000895d */ /* 0x002fea0003900000 */
[----:B------:R-:W1:Y:S02]  /*aa20*/  @!P0 SYNCS.PHASECHK.TRANS64 P0, [R9+URZ], R4 ;  /* 0x00000004090085a7 */ /* 0x000e64000800007f */
[----:B-1----:R-:W-:Y:S05]  /*aa30*/  @!P0 BRA `(.L_x_195) ;  /* 0xfffffffc00f08947 */ /* 0x002fea000383ffff */
[----:B------:R-:W-:Y:S05]  /*aa40*/  BRA `(.L_x_241) ;  /* 0xffffffe800a07947 */ /* 0x000fea000383ffff */
.L_x_196:
[----:B0-----:R0:W1:Y:S02]  /*aa50*/  SYNCS.PHASECHK.TRANS64.TRYWAIT P0, [R6+URZ], R5 ;  /* 0x00000005060075a7 */ /* 0x001064000800017f */
[----:B-1----:R-:W-:Y:S05]  /*aa60*/  @!P0 NANOSLEEP.SYNCS 0x989680 ;  /* 0x009896800000895d */ /* 0x002fea0003900000 */
[----:B------:R-:W1:Y:S02]  /*aa70*/  @!P0 SYNCS.PHASECHK.TRANS64 P0, [R6+URZ], R5 ;  /* 0x00000005060085a7 */ /* 0x000e64000800007f */
[----:B-1----:R-:W-:Y:S05]  /*aa80*/  @!P0 BRA `(.L_x_196) ;  /* 0xfffffffc00f08947 */ /* 0x002fea000383ffff */
[----:B------:R-:W-:Y:S05]  /*aa90*/  BRA `(.L_x_242) ;  /* 0xffffffe800b07947 */ /* 0x000fea000383ffff */
.L_x_197:
[----:B0-----:R0:W1:Y:S02]  /*aaa0*/  SYNCS.PHASECHK.TRANS64.TRYWAIT P0, [R9+URZ], R4 ;  /* 0x00000004090075a7 */ /* 0x001064000800017f */
[----:B-1----:R-:W-:Y:S05]  /*aab0*/  @!P0 NANOSLEEP.SYNCS 0x989680 ;  /* 0x009896800000895d */ /* 0x002fea0003900000 */
[----:B------:R-:W1:Y:S02]  /*aac0*/  @!P0 SYNCS.PHASECHK.TRANS64 P0, [R9+URZ], R4 ;  /* 0x00000004090085a7 */ /* 0x000e64000800007f */
[----:B-1----:R-:W-:Y:S05]  /*aad0*/  @!P0 BRA `(.L_x_197) ;  /* 0xfffffffc00f08947 */ /* 0x002fea000383ffff */
[----:B------:R-:W-:Y:S05]  /*aae0*/  BRA `(.L_x_243) ;  /* 0xffffffe800c07947 */ /* 0x000fea000383ffff */
.L_x_198:
[----:B0-----:R0:W1:Y:S02]  /*aaf0*/  SYNCS.PHASECHK.TRANS64.TRYWAIT P0, [R6+URZ], R5 ;  /* 0x00000005060075a7 */ /* 0x001064000800017f */
[----:B-1----:R-:W-:Y:S05]  /*ab00*/  @!P0 NANOSLEEP.SYNCS 0x989680 ;  /* 0x009896800000895d */ /* 0x002fea0003900000 */
[----:B------:R-:W1:Y:S02]  /*ab10*/  @!P0 SYNCS.PHASECHK.TRANS64 P0, [R6+URZ], R5 ;  /* 0x00000005060085a7 */ /* 0x000e64000800007f */
[----:B-1----:R-:W-:Y:S05]  /*ab20*/  @!P0 BRA `(.L_x_198) ;  /* 0xfffffffc00f08947 */ /* 0x002fea000383ffff */
[----:B------:R-:W-:Y:S05]  /*ab30*/  BRA `(.L_x_244) ;  /* 0xffffffe800d07947 */ /* 0x000fea000383ffff */
.L_x_199:
[----:B0-----:R0:W1:Y:S02]  /*ab40*/  SYNCS.PHASECHK.TRANS64.TRYWAIT P0, [R9+URZ], R4 ;  /* 0x00000004090075a7 */ /* 0x001064000800017f */
[----:B-1----:R-:W-:Y:S05]  /*ab50*/  @!P0 NANOSLEEP.SYNCS 0x989680 ;  /* 0x009896800000895d */ /* 0x002fea0003900000 */
[----:B------:R-:W1:Y:S02]  /*ab60*/  @!P0 SYNCS.PHASECHK.TRANS64 P0, [R9+URZ], R4 ;  /* 0x00000004090085a7 */ /* 0x000e64000800007f */
[----:B-1----:R-:W-:Y:S05]  /*ab70*/  @!P0 BRA `(.L_x_199) ;  /* 0xfffffffc00f08947 */ /* 0x002fea000383ffff */
[----:B------:R-:W-:Y:S05]  /*ab80*/  BRA `(.L_x_245) ;  /* 0xffffffe800e07947 */ /* 0x000fea000383ffff */
.L_x_200:
[----:B0-----:R0:W1:Y:S02]  /*ab90*/  SYNCS.PHASECHK.TRANS64.TRYWAIT P0, [R6+URZ], R5 ;  /* 0x00000005060075a7 */ /* 0x001064000800017f */
[----:B-1----:R-:W-:Y:S05]  /*aba0*/  @!P0 NANOSLEEP.SYNCS 0x989680 ;  /* 0x009896800000895d */ /* 0x002fea0003900000 */
[----:B------:R-:W1:Y:S02]  /*abb0*/  @!P0 SYNCS.PHASECHK.TRANS64 P0, [R6+URZ], R5 ;  /* 0x00000005060085a7 */ /* 0x000e64000800007f */
[----:B-1----:R-:W-:Y:S05]  /*abc0*/  @!P0 BRA `(.L_x_200) ;  /* 0xfffffffc00f08947 */ /* 0x002fea000383ffff */
[----:B------:R-:W-:Y:S05]  /*abd0*/  BRA `(.L_x_246) ;  /* 0xffffffe800f07947 */ /* 0x000fea000383ffff */
.L_x_201:
[----:B0-----:R0:W1:Y:S02]  /*abe0*/  SYNCS.PHASECHK.TRANS64.TRYWAIT P0, [R9+URZ], R4 ;  /* 0x00000004090075a7 */ /* 0x001064000800017f */
[----:B-1----:R-:W-:Y:S05]  /*abf0*/  @!P0 NANOSLEEP.SYNCS 0x989680 ;  /* 0x009896800000895d */ /* 0x002fea0003900000 */
[----:B------:R-:W1:Y:S02]  /*ac00*/  @!P0 SYNCS.PHASECHK.TRANS64 P0, [R9+URZ], R4 ;  /* 0x00000004090085a7 */ /* 0x000e64000800007f */
[----:B-1----:R-:W-:Y:S05]  /*ac10*/  @!P0 BRA `(.L_x_201) ;  /* 0xfffffffc00f08947 */ /* 0x002fea000383ffff */
[----:B------:R-:W-:Y:S05]  /*ac20*/  BRA `(.L_x_247) ;  /* 0xffffffec00007947 */ /* 0x000fea000383ffff */
.L_x_202:
[----:B0-----:R0:W1:Y:S02]  /*ac30*/  SYNCS.PHASECHK.TRANS64.TRYWAIT P0, [R6+URZ], R5 ;  /* 0x00000005060075a7 */ /* 0x001064000800017f */
[----:B-1----:R-:W-:Y:S05]  /*ac40*/  @!P0 NANOSLEEP.SYNCS 0x989680 ;  /* 0x009896800000895d */ /* 0x002fea0003900000 */
[----:B------:R-:W1:Y:S02]  /*ac50*/  @!P0 SYNCS.PHASECHK.TRANS64 P0, [R6+URZ], R5 ;  /* 0x00000005060085a7 */ /* 0x000e64000800007f */
[----:B-1----:R-:W-:Y:S05]  /*ac60*/  @!P0 BRA `(.L_x_202) ;  /* 0xfffffffc00f08947 */ /* 0x002fea000383ffff */
[----:B------:R-:W-:Y:S05]  /*ac70*/  BRA `(.L_x_248) ;  /* 0xffffffec00107947 */ /* 0x000fea000383ffff */
.L_x_203:
[----:B0-----:R0:W1:Y:S02]  /*ac80*/  SYNCS.PHASECHK.TRANS64.TRYWAIT P0, [R9+URZ], R4 ;  /* 0x00000004090075a7 */ /* 0x001064000800017f */
[----:B-1----:R-:W-:Y:S05]  /*ac90*/  @!P0 NANOSLEEP.SYNCS 0x989680 ;  /* 0x009896800000895d */ /* 0x002fea0003900000 */
[----:B------:R-:W1:Y:S02]  /*aca0*/  @!P0 SYNCS.PHASECHK.TRANS64 P0, [R9+URZ], R4 ;  /* 0x00000004090085a7 */ /* 0x000e64000800007f */
[----:B-1----:R-:W-:Y:S05]  /*acb0*/  @!P0 BRA `(.L_x_203) ;  /* 0xfffffffc00f08947 */ /* 0x002fea000383ffff */
[----:B------:R-:W-:Y:S05]  /*acc0*/  BRA `(.L_x_249) ;  /* 0xffffffec00207947 */ /* 0x000fea000383ffff */
.L_x_204:
[----:B0-----:R0:W1:Y:S02]  /*acd0*/  SYNCS.PHASECHK.TRANS64.TRYWAIT P0, [R6+URZ], R5 ;  /* 0x00000005060075a7 */ /* 0x001064000800017f */
[----:B-1----:R-:W-:Y:S05]  /*ace0*/  @!P0 NANOSLEEP.SYNCS 0x989680 ;  /* 0x009896800000895d */ /* 0x002fea0003900000 */
[----:B------:R-:W1:Y:S02]  /*acf0*/  @!P0 SYNCS.PHASECHK.TRANS64 P0, [R6+URZ], R5 ;  /* 0x00000005060085a7 */ /* 0x000e64000800007f */
[----:B-1----:R-:W-:Y:S05]  /*ad00*/  @!P0 BRA `(.L_x_204) ;  /* 0xfffffffc00f08947 */ /* 0x002fea000383ffff */
[----:B------:R-:W-:Y:S05]  /*ad10*/  BRA `(.L_x_250) ;  /* 0xffffffec00307947 */ /* 0x000fea000383ffff */
.L_x_205:
[----:B0-----:R0:W1:Y:S02]  /*ad20*/  SYNCS.PHASECHK.TRANS64.TRYWAIT P0, [R9+URZ], R4 ;  /* 0x00000004090075a7 */ /* 0x001064000800017f */
[----:B-1----:R-:W-:Y:S05]  /*ad30*/  @!P0 NANOSLEEP.SYNCS 0x989680 ;  /* 0x009896800000895d */ /* 0x002fea0003900000 */
[----:B------:R-:W1:Y:S02]  /*ad40*/  @!P0 SYNCS.PHASECHK.TRANS64 P0, [R9+URZ], R4 ;  /* 0x00000004090085a7 */ /* 0x000e64000800007f */
[----:B-1----:R-:W-:Y:S05]  /*ad50*/  @!P0 BRA `(.L_x_205) ;  /* 0xfffffffc00f08947 */ /* 0x002fea000383ffff */
[----:B------:R-:W-:Y:S05]  /*ad60*/  BRA `(.L_x_251) ;  /* 0xffffffec00407947 */ /* 0x000fea000383ffff */
.L_x_206:
[----:B0-----:R0:W1:Y:S02]  /*ad70*/  SYNCS.PHASECHK.TRANS64.TRYWAIT P0, [R6+URZ], R5 ;  /* 0x00000005060075a7 */ /* 0x001064000800017f */
[----:B-1----:R-:W-:Y:S05]  /*ad80*/  @!P0 NANOSLEEP.SYNCS 0x989680 ;  /* 0x009896800000895d */ /* 0x002fea0003900000 */
[----:B------:R-:W1:Y:S02]  /*ad90*/  @!P0 SYNCS.PHASECHK.TRANS64 P0, [R6+URZ], R5 ;  /* 0x00000005060085a7 */ /* 0x000e64000800007f */
[----:B-1----:R-:W-:Y:S05]  /*ada0*/  @!P0 BRA `(.L_x_206) ;  /* 0xfffffffc00f08947 */ /* 0x002fea000383ffff */
[----:B------:R-:W-:Y:S05]  /*adb0*/  BRA `(.L_x_252) ;  /* 0xffffffec00507947 */ /* 0x000fea000383ffff */
.L_x_207:
[----:B0-----:R0:W1:Y:S02]  /*adc0*/  SYNCS.PHASECHK.TRANS64.TRYWAIT P0, [R9+URZ], R4 ;  /* 0x00000004090075a7 */ /* 0x001064000800017f */
[----:B-1----:R-:W-:Y:S05]  /*add0*/  @!P0 NANOSLEEP.SYNCS 0x989680 ;  /* 0x009896800000895d */ /* 0x002fea0003900000 */
[----:B------:R-:W1:Y:S02]  /*ade0*/  @!P0 SYNCS.PHASECHK.TRANS64 P0, [R9+URZ], R4 ;  /* 0x00000004090085a7 */ /* 0x000e64000800007f */
[----:B-1----:R-:W-:Y:S05]  /*adf0*/  @!P0 BRA `(.L_x_207) ;  /* 0xfffffffc00f08947 */ /* 0x002fea000383ffff */
[----:B------:R-:W-:Y:S05]  /*ae00*/  BRA `(.L_x_253) ;  /* 0xffffffec00607947 */ /* 0x000fea000383ffff */
.L_x_208:
[----:B0-----:R0:W1:Y:S02]  /*ae10*/  SYNCS.PHASECHK.TRANS64.TRYWAIT P0, [R6+URZ], R5 ;  /* 0x00000005060075a7 */ /* 0x001064000800017f */
[----:B-1----:R-:W-:Y:S05]  /*ae20*/  @!P0 NANOSLEEP.SYNCS 0x989680 ;  /* 0x009896800000895d */ /* 0x002fea0003900000 */
[----:B------:R-:W1:Y:S02]  /*ae30*/  @!P0 SYNCS.PHASECHK.TRANS64 P0, [R6+URZ], R5 ;  /* 0x00000005060085a7 */ /* 0x000e64000800007f */
[----:B-1----:R-:W-:Y:S05]  /*ae40*/  @!P0 BRA `(.L_x_208) ;  /* 0xfffffffc00f08947 */ /* 0x002fea000383ffff */
[----:B------:R-:W-:Y:S05]  /*ae50*/  BRA `(.L_x_254) ;  /* 0xffffffec00707947 */ /* 0x000fea000383ffff */
.L_x_209:
[----:B0-----:R0:W1:Y:S02]  /*ae60*/  SYNCS.PHASECHK.TRANS64.TRYWAIT P0, [R9+URZ], R4 ;  /* 0x00000004090075a7 */ /* 0x001064000800017f */
[----:B-1----:R-:W-:Y:S05]  /*ae70*/  @!P0 NANOSLEEP.SYNCS 0x989680 ;  /* 0x009896800000895d */ /* 0x002fea0003900000 */
[----:B------:R-:W1:Y:S02]  /*ae80*/  @!P0 SYNCS.PHASECHK.TRANS64 P0, [R9+URZ], R4 ;  /* 0x00000004090085a7 */ /* 0x000e64000800007f */
[----:B-1----:R-:W-:Y:S05]  /*ae90*/  @!P0 BRA `(.L_x_209) ;  /* 0xfffffffc00f08947 */ /* 0x002fea000383ffff */
[----:B------:R-:W-:Y:S05]  /*aea0*/  BRA `(.L_x_255) ;  /* 0xffffffec00807947 */ /* 0x000fea000383ffff */
.L_x_210:
[----:B0-----:R0:W1:Y:S02]  /*aeb0*/  SYNCS.PHASECHK.TRANS64.TRYWAIT P0, [R6+URZ], R5 ;  /* 0x00000005060075a7 */ /* 0x001064000800017f */
[----:B-1----:R-:W-:Y:S05]  /*aec0*/  @!P0 NANOSLEEP.SYNCS 0x989680 ;  /* 0x009896800000895d */ /* 0x002fea0003900000 */
[----:B------:R-:W1:Y:S02]  /*aed0*/  @!P0 SYNCS.PHASECHK.TRANS64 P0, [R6+URZ], R5 ;  /* 0x00000005060085a7 */ /* 0x000e64000800007f */
[----:B-1----:R-:W-:Y:S05]  /*aee0*/  @!P0 BRA `(.L_x_210) ;  /* 0xfffffffc00f08947 */ /* 0x002fea000383ffff */
[----:B------:R-:W-:Y:S05]  /*aef0*/  BRA `(.L_x_256) ;  /* 0xffffffec00907947 */ /* 0x000fea000383ffff */
.L_x_211:
[----:B0-----:R0:W1:Y:S02]  /*af00*/  SYNCS.PHASECHK.TRANS64.TRYWAIT P0, [R9+URZ], R4 ;  /* 0x00000004090075a7 */ /* 0x001064000800017f */
[----:B-1----:R-:W-:Y:S05]  /*af10*/  @!P0 NANOSLEEP.SYNCS 0x989680 ;  /* 0x009896800000895d */ /* 0x002fea0003900000 */
[----:B------:R-:W1:Y:S02]  /*af20*/  @!P0 SYNCS.PHASECHK.TRANS64 P0, [R9+URZ], R4 ;  /* 0x00000004090085a7 */ /* 0x000e64000800007f */
[----:B-1----:R-:W-:Y:S05]  /*af30*/  @!P0 BRA `(.L_x_211) ;  /* 0xfffffffc00f08947 */ /* 0x002fea000383ffff */
[----:B------:R-:W-:Y:S05]  /*af40*/  BRA `(.L_x_257) ;  /* 0xffffffec00a07947 */ /* 0x000fea000383ffff */
.L_x_212:
[----:B0-----:R0:W1:Y:S02]  /*af50*/  SYNCS.PHASECHK.TRANS64.TRYWAIT P0, [R6+URZ], R5 ;  /* 0x00000005060075a7 */ /* 0x001064000800017f */
[----:B-1----:R-:W-:Y:S05]  /*af60*/  @!P0 NANOSLEEP.SYNCS 0x989680 ;  /* 0x009896800000895d */ /* 0x002fea0003900000 */
[----:B------:R-:W1:Y:S02]  /*af70*/  @!P0 SYNCS.PHASECHK.TRANS64 P0, [R6+URZ], R5 ;  /* 0x00000005060085a7 */ /* 0x000e64000800007f */
[----:B-1----:R-:W-:Y:S05]  /*af80*/  @!P0 BRA `(.L_x_212) ;  /* 0xfffffffc00f08947 */ /* 0x002fea000383ffff */
[----:B------:R-:W-:Y:S05]  /*af90*/  BRA `(.L_x_258) ;  /* 0xffffffec00b07947 */ /* 0x000fea000383ffff */
.L_x_213:
[----:B0-----:R0:W1:Y:S02]  /*afa0*/  SYNCS.PHASECHK.TRANS64.TRYWAIT P0, [R9+URZ], R4 ;  /* 0x00000004090075a7 */ /* 0x001064000800017f */
[----:B-1----:R-:W-:Y:S05]  /*afb0*/  @!P0 NANOSLEEP.SYNCS 0x989680 ;  /* 0x009896800000895d */ /* 0x002fea0003900000 */
[----:B------:R-:W1:Y:S02]  /*afc0*/  @!P0 SYNCS.PHASECHK.TRANS64 P0, [R9+URZ], R4 ;  /* 0x00000004090085a7 */ /* 0x000e64000800007f */
[----:B-1----:R-:W-:Y:S05]  /*afd0*/  @!P0 BRA `(.L_x_213) ;  /* 0xfffffffc00f08947 */ /* 0x002fea000383ffff */
[----:B------:R-:W-:Y:S05]  /*afe0*/  BRA `(.L_x_259) ;  /* 0xffffffec00c07947 */ /* 0x000fea000383ffff */
.L_x_214:
[----:B0-----:R0:W1:Y:S02]  /*aff0*/  SYNCS.PHASECHK.TRANS64.TRYWAIT P0, [R6+URZ], R5 ;  /* 0x00000005060075a7 */ /* 0x001064000800017f */
[----:B-1----:R-:W-:Y:S05]  /*b000*/  @!P0 NANOSLEEP.SYNCS 0x989680 ;  /* 0x009896800000895d */ /* 0x002fea0003900000 */
[----:B------:R-:W1:Y:S02]  /*b010*/  @!P0 SYNCS.PHASECHK.TRANS64 P0, [R6+URZ], R5 ;  /* 0x00000005060085a7 */ /* 0x000e64000800007f */
[----:B-1----:R-:W-:Y:S05]  /*b020*/  @!P0 BRA `(.L_x_214) ;  /* 0xfffffffc00f08947 */ /* 0x002fea000383ffff */
[----:B------:R-:W-:Y:S05]  /*b030*/  BRA `(.L_x_260) ;  /* 0xffffffec00d07947 */ /* 0x000fea000383ffff */
.L_x_215:
[----:B0-----:R0:W1:Y:S02]  /*b040*/  SYNCS.PHASECHK.TRANS64.TRYWAIT P0, [R9+URZ], R4 ;  /* 0x00000004090075a7 */ /* 0x001064000800017f */
[----:B-1----:R-:W-:Y:S05]  /*b050*/  @!P0 NANOSLEEP.SYNCS 0x989680 ;  /* 0x009896800000895d */ /* 0x002fea0003900000 */
[----:B------:R-:W1:Y:S02]  /*b060*/  @!P0 SYNCS.PHASECHK.TRANS64 P0, [R9+URZ], R4 ;  /* 0x00000004090085a7 */ /* 0x000e64000800007f */
[----:B-1----:R-:W-:Y:S05]  /*b070*/  @!P0 BRA `(.L_x_215) ;  /* 0xfffffffc00f08947 */ /* 0x002fea000383ffff */
[----:B------:R-:W-:Y:S05]  /*b080*/  BRA `(.L_x_261) ;  /* 0xffffffec00e07947 */ /* 0x000fea000383ffff */
.L_x_216:
[----:B0-----:R0:W1:Y:S02]  /*b090*/  SYNCS.PHASECHK.TRANS64.TRYWAIT P0, [R6+URZ], R5 ;  /* 0x00000005060075a7 */ /* 0x001064000800017f */
[----:B-1----:R-:W-:Y:S05]  /*b0a0*/  @!P0 NANOSLEEP.SYNCS 0x989680 ;  /* 0x009896800000895d */ /* 0x002fea0003900000 */
[----:B------:R-:W1:Y:S02]  /*b0b0*/  @!P0 SYNCS.PHASECHK.TRANS64 P0, [R6+URZ], R5 ;  /* 0x00000005060085a7 */ /* 0x000e64000800007f */
[----:B-1----:R-:W-:Y:S05]  /*b0c0*/  @!P0 BRA `(.L_x_216) ;  /* 0xfffffffc00f08947 */ /* 0x002fea000383ffff */
[----:B------:R-:W-:Y:S05]  /*b0d0*/  BRA `(.L_x_262) ;  /* 0xffffffec00f07947 */ /* 0x000fea000383ffff */
.L_x_217:
[----:B0-----:R0:W1:Y:S02]  /*b0e0*/  SYNCS.PHASECHK.TRANS64.TRYWAIT P0, [R9+URZ], R4 ;  /* 0x00000004090075a7 */ /* 0x001064000800017f */
[----:B-1----:R-:W-:Y:S05]  /*b0f0*/  @!P0 NANOSLEEP.SYNCS 0x989680 ;  /* 0x009896800000895d */ /* 0x002fea0003900000 */
[----:B------:R-:W1:Y:S02]  /*b100*/  @!P0 SYNCS.PHASECHK.TRANS64 P0, [R9+URZ], R4 ;  /* 0x00000004090085a7 */ /* 0x000e64000800007f */
[----:B-1----:R-:W-:Y:S05]  /*b110*/  @!P0 BRA `(.L_x_217) ;  /* 0xfffffffc00f08947 */ /* 0x002fea000383ffff */
[----:B------:R-:W-:Y:S05]  /*b120*/  BRA `(.L_x_263) ;  /* 0xfffffff000007947 */ /* 0x000fea000383ffff */
.L_x_218:
[----:B0-----:R0:W1:Y:S02]  /*b130*/  SYNCS.PHASECHK.TRANS64.TRYWAIT P0, [R6+URZ], R5 ;  /* 0x00000005060075a7 */ /* 0x001064000800017f */
[----:B-1----:R-:W-:Y:S05]  /*b140*/  @!P0 NANOSLEEP.SYNCS 0x989680 ;  /* 0x009896800000895d */ /* 0x002fea0003900000 */
[----:B------:R-:W1:Y:S02]  /*b150*/  @!P0 SYNCS.PHASECHK.TRANS64 P0, [R6+URZ], R5 ;  /* 0x00000005060085a7 */ /* 0x000e64000800007f */
[----:B-1----:R-:W-:Y:S05]  /*b160*/  @!P0 BRA `(.L_x_218) ;  /* 0xfffffffc00f08947 */ /* 0x002fea000383ffff */
[----:B------:R-:W-:Y:S05]  /*b170*/  BRA `(.L_x_264) ;  /* 0xfffffff000107947 */ /* 0x000fea000383ffff */
.L_x_219:
[----:B0-----:R0:W1:Y:S02]  /*b180*/  SYNCS.PHASECHK.TRANS64.TRYWAIT P0, [R9+URZ], R4 ;  /* 0x00000004090075a7 */ /* 0x001064000800017f */
[----:B-1----:R-:W-:Y:S05]  /*b190*/  @!P0 NANOSLEEP.SYNCS 0x989680 ;  /* 0x009896800000895d */ /* 0x002fea0003900000 */
[----:B------:R-:W1:Y:S02]  /*b1a0*/  @!P0 SYNCS.PHASECHK.TRANS64 P0, [R9+URZ], R4 ;  /* 0x00000004090085a7 */ /* 0x000e64000800007f */
[----:B-1----:R-:W-:Y:S05]  /*b1b0*/  @!P0 BRA `(.L_x_219) ;  /* 0xfffffffc00f08947 */ /* 0x002fea000383ffff */
[----:B------:R-:W-:Y:S05]  /*b1c0*/  BRA `(.L_x_265) ;  /* 0xfffffff000207947 */ /* 0x000fea000383ffff */
.L_x_220:
[----:B0-----:R0:W1:Y:S02]  /*b1d0*/  SYNCS.PHASECHK.TRANS64.TRYWAIT P0, [R6+URZ], R5 ;  /* 0x00000005060075a7 */ /* 0x001064000800017f */
[----:B-1----:R-:W-:Y:S05]  /*b1e0*/  @!P0 NANOSLEEP.SYNCS 0x989680 ;  /* 0x009896800000895d */ /* 0x002fea0003900000 */
[----:B------:R-:W1:Y:S02]  /*b1f0*/  @!P0 SYNCS.PHASECHK.TRANS64 P0, [R6+URZ], R5 ;  /* 0x00000005060085a7 */ /* 0x000e64000800007f */
[----:B-1----:R-:W-:Y:S05]  /*b200*/  @!P0 BRA `(.L_x_220) ;  /* 0xfffffffc00f08947 */ /* 0x002fea000383ffff */
[----:B------:R-:W-:Y:S05]  /*b210*/  BRA `(.L_x_266) ;  /* 0xfffffff000307947 */ /* 0x000fea000383ffff */
.L_x_221:
[----:B0-----:R0:W1:Y:S02]  /*b220*/  SYNCS.PHASECHK.TRANS64.TRYWAIT P0, [R9+URZ], R4 ;  /* 0x00000004090075a7 */ /* 0x001064000800017f */
[----:B-1----:R-:W-:Y:S05]  /*b230*/  @!P0 NANOSLEEP.SYNCS 0x989680 ;  /* 0x009896800000895d */ /* 0x002fea0003900000 */
[----:B------:R-:W1:Y:S02]  /*b240*/  @!P0 SYNCS.PHASECHK.TRANS64 P0, [R9+URZ], R4 ;  /* 0x00000004090085a7 */ /* 0x000e64000800007f */
[----:B-1----:R-:W-:Y:S05]  /*b250*/  @!P0 BRA `(.L_x_221) ;  /* 0xfffffffc00f08947 */ /* 0x002fea000383ffff */
[----:B------:R-:W-:Y:S05]  /*b260*/  BRA `(.L_x_267) ;  /* 0xfffffff000407947 */ /* 0x000fea000383ffff */
.L_x_222:
[----:B0-----:R0:W1:Y:S02]  /*b270*/  SYNCS.PHASECHK.TRANS64.TRYWAIT P0, [R8+URZ], R5 ;  /* 0x00000005080075a7 */ /* 0x001064000800017f */
[----:B-1----:R-:W-:Y:S05]  /*b280*/  @!P0 NANOSLEEP.SYNCS 0x989680 ;  /* 0x009896800000895d */ /* 0x002fea0003900000 */
[----:B------:R-:W1:Y:S02]  /*b290*/  @!P0 SYNCS.PHASECHK.TRANS64 P0, [R8+URZ], R5 ;  /* 0x00000005080085a7 */ /* 0x000e64000800007f */
[----:B-1----:R-:W-:Y:S05]  /*b2a0*/  @!P0 BRA `(.L_x_222) ;  /* 0xfffffffc00f08947 */ /* 0x002fea000383ffff */
[----:B------:R-:W-:Y:S05]  /*b2b0*/  BRA `(.L_x_268) ;  /* 0xfffffff000507947 */ /* 0x000fea000383ffff */
.L_x_223:
[----:B-1----:R1:W2:Y:S02]  /*b2c0*/  SYNCS.PHASECHK.TRANS64.TRYWAIT P0, [R11+URZ], R6 ;  /* 0x000000060b0075a7 */ /* 0x0022a4000800017f */
[----:B--2---:R-:W-:Y:S05]  /*b2d0*/  @!P0 NANOSLEEP.SYNCS 0x989680 ;  /* 0x009896800000895d */ /* 0x004fea0003900000 */
[----:B------:R-:W2:Y:S02]  /*b2e0*/  @!P0 SYNCS.PHASECHK.TRANS64 P0, [R11+URZ], R6 ;  /* 0x000000060b0085a7 */ /* 0x000ea4000800007f */
[----:B--2---:R-:W-:Y:S05]  /*b2f0*/  @!P0 BRA `(.L_x_223) ;  /* 0xfffffffc00f08947 */ /* 0x004fea000383ffff */
[----:B------:R-:W-:Y:S05]  /*b300*/  BRA `(.L_x_269) ;  /* 0xfffffff000587947 */ /* 0x000fea000383ffff */
.L_x_270:
[----:B------:R-:W-:-:S00]  /*b310*/  BRA `(.L_x_270) ;  /* 0xfffffffc00fc7947 */ /* 0x000fc0000383ffff */
[----:B------:R-:W-:-:S00]  /*b320*/  NOP ;  /* 0x0000000000007918 */ /* 0x000fc00000000000 */
        /* <DEDUP_REMOVED lines=13> */
.L_x_271:


//--------------------- .nv.shared._ZN7cutlass13device_kernelINS_4gemm6kernel13GemmUniversalIN4cute5tupleIJiiiiEEENS1_10collective13CollectiveMmaINS1_37MainloopSm90TmaGmmaWarpSpecializedFP8ILi37ENS5_IJNS4_1CILi1EEESB_SB_EEENS1_32KernelTmaWarpSpecializedPingpongEEENS5_IJNSA_ILi64EEENSA_ILi128EEENSA_ILi32EEEEEENS_12float_e5m2_tENS5_IJlSB_lEEESJ_SK_NS4_8TiledMMAINS4_8MMA_AtomIJNS4_4SM904GMMA31MMA_64x128x32_F32E5M2E5M2_SS_TNILNSO_7ScaleInE1ELSQ_1EEEEEENS4_6LayoutISC_NS5_IJNSA_ILi0EEESU_SU_EEEEENS5_IJNS4_10UnderscoreESX_SX_EEEEENS4_13SM90_TMA_LOADENS4_14ComposedLayoutINS4_7SwizzleILi1ELi4ELi3EEENS4_18smem_ptr_flag_bitsILi8EEENST_INS5_IJNSA_ILi8EEESH_EEENS5_IJSH_SB_EEEEEEEvNS4_8identityES10_S1A_vS1B_EENS_8epilogue10collective6detail29Sm90TmaWarpSpecializedAdapterINS1E_15DefaultEpilogueISJ_SK_SK_NS1D_6thread17LinearCombinationISJ_Li1EffLNS1I_9ScaleType4KindE0ELNS_15FloatRoundStyleE2ESJ_EENS1_15EpilogueDefaultEEEEEvvEEEEvNT_6ParamsE --------------------------
	.section	.nv.shared._ZN7cutlass13device_kernelINS_4gemm6kernel13GemmUniversalIN4cute5tupleIJiiiiEEENS1_10collective13CollectiveMmaINS1_37MainloopSm90TmaGmmaWarpSpecializedFP8ILi37ENS5_IJNS4_1CILi1EEESB_SB_EEENS1_32KernelTmaWarpSpecializedPingpongEEENS5_IJNSA_ILi64EEENSA_ILi128EEENSA_ILi32EEEEEENS_12float_e5m2_tENS5_IJlSB_lEEESJ_SK_NS4_8TiledMMAINS4_8MMA_AtomIJNS4_4SM904GMMA31MMA_64x128x32_F32E5M2E5M2_SS_TNILNSO_7ScaleInE1ELSQ_1EEEEEENS4_6LayoutISC_NS5_IJNSA_ILi0EEESU_SU_EEEEENS5_IJNS4_10UnderscoreESX_SX_EEEEENS4_13SM90_TMA_LOADENS4_14ComposedLayoutINS4_7SwizzleILi1ELi4ELi3EEENS4_18smem_ptr_flag_bitsILi8EEENST_INS5_IJNSA_ILi8EEESH_EEENS5_IJSH_SB_EEEEEEEvNS4_8identityES10_S1A_vS1B_EENS_8epilogue10collective6detail29Sm90TmaWarpSpecializedAdapterINS1E_15DefaultEpilogueISJ_SK_SK_NS1D_6thread17LinearCombinationISJ_Li1EffLNS1I_9ScaleType4KindE0ELNS_15FloatRoundStyleE2ESJ_EENS1_15EpilogueDefaultEEEEEvvEEEEvNT_6ParamsE,"aw",@nobits
	.sectionflags	@""
	.align	16
	.zero		1024


//--------------------- .nv.shared.reserved.0     --------------------------
	.section	.nv.shared.reserved.0,"aw",@nobits
	.weak		__nv_reservedSMEM_offset_0_alias
	.size		__nv_reservedSMEM_offset_0_alias, 0, 0
	.other		__nv_reservedSMEM_offset_0_alias,@"STO_CUDA_RESERVED_SHARED STV_DEFAULT"
__nv_reservedSMEM_offset_0_alias:
	.zero		0


//--------------------- .nv.global                --------------------------
	.section	.nv.global,"aw",@nobits
.nv.global:
	.type		_ZN40_INTERNAL_587c8df6_4_k_cu_d9e8dd89_229354cute1_E,@object
	.size		_ZN40_INTERNAL_587c8df6_4_k_cu_d9e8dd89_229354cute1_E,(_ZN40_INTERNAL_587c8df6_4_k_cu_d9e8dd89_229354cuda3std3__45__cpo6cbeginE - _ZN40_INTERNAL_587c8df6_4_k_cu_d9e8dd89_229354cute1_E)
_ZN40_INTERNAL_587c8df6_4_k_cu_d9e8dd89_229354cute1_E:
	.zero		1
	.type		_ZN40_INTERNAL_587c8df6_4_k_cu_d9e8dd89_229354cuda3std3__45__cpo6cbeginE,@object
	.size		_ZN40_INTERNAL_587c8df6_4_k_cu_d9e8dd89_229354cuda3std3__45__cpo6cbeginE,(_ZN40_INTERNAL_587c8df6_4_k_cu_d9e8dd89_229354cuda3std3__48in_placeE - _ZN40_INTERNAL_587c8df6_4_k_cu_d9e8dd89_229354cuda3std3__45__cpo6cbeginE)
_ZN40_INTERNAL_587c8df6_4_k_cu_d9e8dd89_229354cuda3std3__45__cpo6cbeginE:
	.zero		1
	.type		_ZN40_INTERNAL_587c8df6_4_k_cu_d9e8dd89_229354cuda3std3__48in_placeE,@object
	.size		_ZN40_INTERNAL_587c8df6_4_k_cu_d9e8dd89_229354cuda3std3__48in_placeE,(_ZN40_INTERNAL_587c8df6_4_k_cu_d9e8dd89_229354cuda3std6ranges3__45__cpo9iter_moveE - _ZN40_INTERNAL_587c8df6_4_k_cu_d9e8dd89_229354cuda3std3__48in_placeE)
_ZN40_INTERNAL_587c8df6_4_k_cu_d9e8dd89_229354cuda3std3__48in_placeE:
	.zero		1
	.type		_ZN40_INTERNAL_587c8df6_4_k_cu_d9e8dd89_229354cuda3std6ranges3__45__cpo9iter_moveE,@object
	.size		_ZN40_INTERNAL_587c8df6_4_k_cu_d9e8dd89_229354cuda3std6ranges3__45__cpo9iter_moveE,(_ZN40_INTERNAL_587c8df6_4_k_cu_d9e8dd89_229354cuda3std3__45__cpo5beginE - _ZN40_INTERNAL_587c8df6_4_k_cu_d9e8dd89_229354cuda3std6ranges3__45__cpo9iter_moveE)
_ZN40_INTERNAL_587c8df6_4_k_cu_d9e8dd89_229354cuda3std6ranges3__45__cpo9iter_moveE:
	.zero		1
	.type		_ZN40_INTERNAL_587c8df6_4_k_cu_d9e8dd89_229354cuda3std3__45__cpo5beginE,@object
	.size		_ZN40_INTERNAL_587c8df6_4_k_cu_d9e8dd89_229354cuda3std3__45__cpo5beginE,(_ZN40_INTERNAL_587c8df6_4_k_cu_d9e8dd89_229354cuda3std3__442_GLOBAL__N__587c8df6_4_k_cu_d9e8dd89_229356ignoreE - _ZN40_INTERNAL_587c8df6_4_k_cu_d9e8dd89_229354cuda3std3__45__cpo5beginE)
_ZN40_INTERNAL_587c8df6_4_k_cu_d9e8dd89_229354cuda3std3__45__cpo5beginE:
	.zero		1
	.type		_ZN40_INTERNAL_587c8df6_4_k_cu_d9e8dd89_229354cuda3std3__442_GLOBAL__N__587c8df6_4_k_cu_d9e8dd89_229356ignoreE,@object
	.size		_ZN40_INTERNAL_587c8df6_4_k_cu_d9e8dd89_229354cuda3std3__442_GLOBAL__N__587c8df6_4_k_cu_d9e8dd89_229356ignoreE,(_ZN40_INTERNAL_587c8df6_4_k_cu_d9e8dd89_229354cute7productE - _ZN40_INTERNAL_587c8df6_4_k_cu_d9e8dd89_229354cuda3std3__442_GLOBAL__N__587c8df6_4_k_cu_d9e8dd89_229356ignoreE)
_ZN40_INTERNAL_587c8df6_4_k_cu_d9e8dd89_229354cuda3std3__442_GLOBAL__N__587c8df6_4_k_cu_d9e8dd89_229356ignoreE:
	.zero		1
	.type		_ZN40_INTERNAL_587c8df6_4_k_cu_d9e8dd89_229354cute7productE,@object
	.size		_ZN40_INTERNAL_587c8df6_4_k_cu_d9e8dd89_229354cute7productE,(_ZN40_INTERNAL_587c8df6_4_k_cu_d9e8dd89_229354cuda3std3__45__cpo3endE - _ZN40_INTERNAL_587c8df6_4_k_cu_d9e8dd89_229354cute7productE)
_ZN40_INTERNAL_587c8df6_4_k_cu_d9e8dd89_229354cute7productE:
	.zero		1
	.type		_ZN40_INTERNAL_587c8df6_4_k_cu_d9e8dd89_229354cuda3std3__45__cpo3endE,@object
	.size		_ZN40_INTERNAL_587c8df6_4_k_cu_d9e8dd89_229354cuda3std3__45__cpo3endE,(_ZN40_INTERNAL_587c8df6_4_k_cu_d9e8dd89_229354cuda3std3__419piecewise_constructE - _ZN40_INTERNAL_587c8df6_4_k_cu_d9e8dd89_229354cuda3std3__45__cpo3endE)
_ZN40_INTERNAL_587c8df6_4_k_cu_d9e8dd89_229354cuda3std3__45__cpo3endE:
	.zero		1
	.type		_ZN40_INTERNAL_587c8df6_4_k_cu_d9e8dd89_229354cuda3std3__419piecewise_constructE,@object
	.size		_ZN40_INTERNAL_587c8df6_4_k_cu_d9e8dd89_229354cuda3std3__419piecewise_constructE,(_ZN40_INTERNAL_587c8df6_4_k_cu_d9e8dd89_229354cuda3std3__45__cpo4cendE - _ZN40_INTERNAL_587c8df6_4_k_cu_d9e8dd89_229354cuda3std3__419piecewise_constructE)
_ZN40_INTERNAL_587c8df6_4_k_cu_d9e8dd89_229354cuda3std3__419piecewise_constructE:
	.zero		1
	.type		_ZN40_INTERNAL_587c8df6_4_k_cu_d9e8dd89_229354cuda3std3__45__cpo4cendE,@object
	.size		_ZN40_INTERNAL_587c8df6_4_k_cu_d9e8dd89_229354cuda3std3__45__cpo4cendE,(_ZN40_INTERNAL_587c8df6_4_k_cu_d9e8dd89_229354cuda3std6ranges3__45__cpo4swapE - _ZN40_INTERNAL_587c8df6_4_k_cu_d9e8dd89_229354cuda3std3__45__cpo4cendE)
_ZN40_INTERNAL_587c8df6_4_k_cu_d9e8dd89_229354cuda3std3__45__cpo4cendE:
	.zero		1
	.type		_ZN40_INTERNAL_587c8df6_4_k_cu_d9e8dd89_229354cuda3std6ranges3__45__cpo4swapE,@object
	.size		_ZN40_INTERNAL_587c8df6_4_k_cu_d9e8dd89_229354cuda3std6ranges3__45__cpo4swapE,(.L_7 - _ZN40_INTERNAL_587c8df6_4_k_cu_d9e8dd89_229354cuda3std6ranges3__45__cpo4swapE)
_ZN40_INTERNAL_587c8df6_4_k_cu_d9e8dd89_229354cuda3std6ranges3__45__cpo4swapE:
	.zero		1
.L_7:


//--------------------- .nv.constant0._ZN7cutlass13device_kernelINS_4gemm6kernel13GemmUniversalIN4cute5tupleIJiiiiEEENS1_10collective13CollectiveMmaINS1_37MainloopSm90TmaGmmaWarpSpecializedFP8ILi37ENS5_IJNS4_1CILi1EEESB_SB_EEENS1_32KernelTmaWarpSpecializedPingpongEEENS5_IJNSA_ILi64EEENSA_ILi128EEENSA_ILi32EEEEEENS_12float_e5m2_tENS5_IJlSB_lEEESJ_SK_NS4_8TiledMMAINS4_8MMA_AtomIJNS4_4SM904GMMA31MMA_64x128x32_F32E5M2E5M2_SS_TNILNSO_7ScaleInE1ELSQ_1EEEEEENS4_6LayoutISC_NS5_IJNSA_ILi0EEESU_SU_EEEEENS5_IJNS4_10UnderscoreESX_SX_EEEEENS4_13SM90_TMA_LOADENS4_14ComposedLayoutINS4_7SwizzleILi1ELi4ELi3EEENS4_18smem_ptr_flag_bitsILi8EEENST_INS5_IJNSA_ILi8EEESH_EEENS5_IJSH_SB_EEEEEEEvNS4_8identityES10_S1A_vS1B_EENS_8epilogue10collective6detail29Sm90TmaWarpSpecializedAdapterINS1E_15DefaultEpilogueISJ_SK_SK_NS1D_6thread17LinearCombinationISJ_Li1EffLNS1I_9ScaleType4KindE0ELNS_15FloatRoundStyleE2ESJ_EENS1_15EpilogueDefaultEEEEEvvEEEEvNT_6ParamsE --------------------------
	.section	.nv.constant0._ZN7cutlass13device_kernelINS_4gemm6kernel13GemmUniversalIN4cute5tupleIJiiiiEEENS1_10collective13CollectiveMmaINS1_37MainloopSm90TmaGmmaWarpSpecializedFP8ILi37ENS5_IJNS4_1CILi1EEESB_SB_EEENS1_32KernelTmaWarpSpecializedPingpongEEENS5_IJNSA_ILi64EEENSA_ILi128EEENSA_ILi32EEEEEENS_12float_e5m2_tENS5_IJlSB_lEEESJ_SK_NS4_8TiledMMAINS4_8MMA_AtomIJNS4_4SM904GMMA31MMA_64x128x32_F32E5M2E5M2_SS_TNILNSO_7ScaleInE1ELSQ_1EEEEEENS4_6LayoutISC_NS5_IJNSA_ILi0EEESU_SU_EEEEENS5_IJNS4_10UnderscoreESX_SX_EEEEENS4_13SM90_TMA_LOADENS4_14ComposedLayoutINS4_7SwizzleILi1ELi4ELi3EEENS4_18smem_ptr_flag_bitsILi8EEENST_INS5_IJNSA_ILi8EEESH_EEENS5_IJSH_SB_EEEEEEEvNS4_8identityES10_S1A_vS1B_EENS_8epilogue10collective6detail29Sm90TmaWarpSpecializedAdapterINS1E_15DefaultEpilogueISJ_SK_SK_NS1D_6thread17LinearCombinationISJ_Li1EffLNS1I_9ScaleType4KindE0ELNS_15FloatRoundStyleE2ESJ_EENS1_15EpilogueDefaultEEEEEvvEEEEvNT_6ParamsE,"a",@progbits
	.sectionflags	@""
	.align	4
.nv.constant0._ZN7cutlass13device_kernelINS_4gemm6kernel13GemmUniversalIN4cute5tupleIJiiiiEEENS1_10collective13CollectiveMmaINS1_37MainloopSm90TmaGmmaWarpSpecializedFP8ILi37ENS5_IJNS4_1CILi1EEESB_SB_EEENS1_32KernelTmaWarpSpecializedPingpongEEENS5_IJNSA_ILi64EEENSA_ILi128EEENSA_ILi32EEEEEENS_12float_e5m2_tENS5_IJlSB_lEEESJ_SK_NS4_8TiledMMAINS4_8MMA_AtomIJNS4_4SM904GMMA31MMA_64x128x32_F32E5M2E5M2_SS_TNILNSO_7ScaleInE1ELSQ_1EEEEEENS4_6LayoutISC_NS5_IJNSA_ILi0EEESU_SU_EEEEENS5_IJNS4_10UnderscoreESX_SX_EEEEENS4_13SM90_TMA_LOADENS4_14ComposedLayoutINS4_7SwizzleILi1ELi4ELi3EEENS4_18smem_ptr_flag_bitsILi8EEENST_INS5_IJNSA_ILi8EEESH_EEENS5_IJSH_SB_EEEEEEEvNS4_8identityES10_S1A_vS1B_EENS_8epilogue10collective6detail29Sm90TmaWarpSpecializedAdapterINS1E_15DefaultEpilogueISJ_SK_SK_NS1D_6thread17LinearCombinationISJ_Li1EffLNS1I_9ScaleType4KindE0ELNS_15FloatRoundStyleE2ESJ_EENS1_15EpilogueDefaultEEEEEvvEEEEvNT_6ParamsE:
	.zero		1664


//--------------------- SYMBOLS --------------------------

	.type		.nv.reservedSmem.offset0,@object
	.size		.nv.reservedSmem.offset0,0x4
